	.target	sm_90a

	.elftype	@"ET_EXEC"


//--------------------- .note.nv.tkinfo           --------------------------
	.section	.note.nv.tkinfo,"",@"SHT_NOTE"
	.sectionflags	@"SHF_NOTE_NV_TKINFO"
	.tkinfo
        /*0018*/ 	.word	0x00000002
        /*0030*/ 	.string	""
        /*0030*/ 	.string	"ptxas"
        /*0030*/ 	.string	"Cuda compilation tools, release 13.0, V13.0.88"
        /*0030*/ 	.string	"Build cuda_13.0.r13.0/compiler.36424714_0"
        /*0030*/ 	.string	"-arch sm_90a -m 64 "



//--------------------- .note.nv.cuinfo           --------------------------
	.section	.note.nv.cuinfo,"",@"SHT_NOTE"
	.sectionflags	@"SHF_NOTE_NV_CUINFO"
        /*0018*/ 	.short	0x0002
        /*001a*/ 	.short	0x005a
        /*001c*/ 	.short	0x0082
	.zero		2


//--------------------- .nv.info                  --------------------------
	.section	.nv.info,"",@"SHT_CUDA_INFO"
	.align	4


	//----- nvinfo : EIATTR_REGCOUNT
	.align		4
        /*0000*/ 	.byte	0x04, 0x2f
        /*0002*/ 	.short	(.L_12 - .L_11)
	.align		4
.L_11:
        /*0004*/ 	.word	index@(_ZN7cutlass13device_kernelINS_4gemm6kernel13GemmUniversalIN4cute5tupleIJiiiiEEENS1_10collective13CollectiveMmaINS1_37MainloopSm90TmaGmmaWarpSpecializedFP8ILi3ENS5_IJNS4_1CILi2EEESB_NSA_ILi1EEEEEENS1_35KernelTmaWarpSpecializedCooperativeEEENS5_IJNSA_ILi256EEENSA_ILi64EEENSA_ILi128EEEEEENS_12float_e5m2_tENS5_IJlSC_lEEESK_SL_NS4_8TiledMMAINS4_8MMA_AtomIJNS4_4SM904GMMA30MMA_64x64x32_F32E5M2E5M2_SS_TNILNSP_7ScaleInE1ELSR_1EEEEEENS4_6LayoutINS5_IJSB_SC_SC_EEENS5_IJSC_NSA_ILi0EEESW_EEEEENS5_IJNS4_10UnderscoreESZ_SZ_EEEEENS4_23SM90_TMA_LOAD_MULTICASTENS4_14ComposedLayoutINS4_7SwizzleILi3ELi4ELi3EEENS4_18smem_ptr_flag_bitsILi8EEENSU_INS5_IJNSA_ILi8EEESI_EEENS5_IJSI_SC_EEEEEEEvNS4_8identityES12_S1C_vS1D_EENS_8epilogue10collective6detail29Sm90TmaWarpSpecializedAdapterINS1G_15DefaultEpilogueISK_SL_SL_NS1F_6thread17LinearCombinationISK_Li1EffLNS1K_9ScaleType4KindE0ELNS_15FloatRoundStyleE2ESK_EENS1_15EpilogueDefaultEEEEEvvEEEEvNT_6ParamsE)
        /*0008*/ 	.word	0x000000a8


	//----- nvinfo : EIATTR_FRAME_SIZE
	.align		4
.L_12:
        /*000c*/ 	.byte	0x04, 0x11
        /*000e*/ 	.short	(.L_14 - .L_13)
	.align		4
.L_13:
        /*0010*/ 	.word	index@(_ZN7cutlass13device_kernelINS_4gemm6kernel13GemmUniversalIN4cute5tupleIJiiiiEEENS1_10collective13CollectiveMmaINS1_37MainloopSm90TmaGmmaWarpSpecializedFP8ILi3ENS5_IJNS4_1CILi2EEESB_NSA_ILi1EEEEEENS1_35KernelTmaWarpSpecializedCooperativeEEENS5_IJNSA_ILi256EEENSA_ILi64EEENSA_ILi128EEEEEENS_12float_e5m2_tENS5_IJlSC_lEEESK_SL_NS4_8TiledMMAINS4_8MMA_AtomIJNS4_4SM904GMMA30MMA_64x64x32_F32E5M2E5M2_SS_TNILNSP_7ScaleInE1ELSR_1EEEEEENS4_6LayoutINS5_IJSB_SC_SC_EEENS5_IJSC_NSA_ILi0EEESW_EEEEENS5_IJNS4_10UnderscoreESZ_SZ_EEEEENS4_23SM90_TMA_LOAD_MULTICASTENS4_14ComposedLayoutINS4_7SwizzleILi3ELi4ELi3EEENS4_18smem_ptr_flag_bitsILi8EEENSU_INS5_IJNSA_ILi8EEESI_EEENS5_IJSI_SC_EEEEEEEvNS4_8identityES12_S1C_vS1D_EENS_8epilogue10collective6detail29Sm90TmaWarpSpecializedAdapterINS1G_15DefaultEpilogueISK_SL_SL_NS1F_6thread17LinearCombinationISK_Li1EffLNS1K_9ScaleType4KindE0ELNS_15FloatRoundStyleE2ESK_EENS1_15EpilogueDefaultEEEEEvvEEEEvNT_6ParamsE)
        /*0014*/ 	.word	0x00000000


	//----- nvinfo : EIATTR_MIN_STACK_SIZE
	.align		4
.L_14:
        /*0018*/ 	.byte	0x04, 0x12
        /*001a*/ 	.short	(.L_16 - .L_15)
	.align		4
.L_15:
        /*001c*/ 	.word	index@(_ZN7cutlass13device_kernelINS_4gemm6kernel13GemmUniversalIN4cute5tupleIJiiiiEEENS1_10collective13CollectiveMmaINS1_37MainloopSm90TmaGmmaWarpSpecializedFP8ILi3ENS5_IJNS4_1CILi2EEESB_NSA_ILi1EEEEEENS1_35KernelTmaWarpSpecializedCooperativeEEENS5_IJNSA_ILi256EEENSA_ILi64EEENSA_ILi128EEEEEENS_12float_e5m2_tENS5_IJlSC_lEEESK_SL_NS4_8TiledMMAINS4_8MMA_AtomIJNS4_4SM904GMMA30MMA_64x64x32_F32E5M2E5M2_SS_TNILNSP_7ScaleInE1ELSR_1EEEEEENS4_6LayoutINS5_IJSB_SC_SC_EEENS5_IJSC_NSA_ILi0EEESW_EEEEENS5_IJNS4_10UnderscoreESZ_SZ_EEEEENS4_23SM90_TMA_LOAD_MULTICASTENS4_14ComposedLayoutINS4_7SwizzleILi3ELi4ELi3EEENS4_18smem_ptr_flag_bitsILi8EEENSU_INS5_IJNSA_ILi8EEESI_EEENS5_IJSI_SC_EEEEEEEvNS4_8identityES12_S1C_vS1D_EENS_8epilogue10collective6detail29Sm90TmaWarpSpecializedAdapterINS1G_15DefaultEpilogueISK_SL_SL_NS1F_6thread17LinearCombinationISK_Li1EffLNS1K_9ScaleType4KindE0ELNS_15FloatRoundStyleE2ESK_EENS1_15EpilogueDefaultEEEEEvvEEEEvNT_6ParamsE)
        /*0020*/ 	.word	0x00000000
.L_16:


//--------------------- .nv.compat                --------------------------
	.section	.nv.compat,"",@"SHT_CUDA_COMPAT_INFO"
	.align	4
        /*0000*/ 	.byte	0x02, 0x09, 0x01, 0x00, 0x02, 0x02, 0x04, 0x00, 0x02, 0x05, 0x05, 0x00, 0x03, 0x07, 0x01, 0x01
        /*0010*/ 	.byte	0x02, 0x03, 0x01, 0x00, 0x02, 0x06, 0x01, 0x00, 0x04, 0x0b, 0x08, 0x00, 0x00, 0x00, 0x00, 0x00
        /*0020*/ 	.byte	0x00, 0x00, 0x00, 0x00


//--------------------- .nv.info._ZN7cutlass13device_kernelINS_4gemm6kernel13GemmUniversalIN4cute5tupleIJiiiiEEENS1_10collective13CollectiveMmaINS1_37MainloopSm90TmaGmmaWarpSpecializedFP8ILi3ENS5_IJNS4_1CILi2EEESB_NSA_ILi1EEEEEENS1_35KernelTmaWarpSpecializedCooperativeEEENS5_IJNSA_ILi256EEENSA_ILi64EEENSA_ILi128EEEEEENS_12float_e5m2_tENS5_IJlSC_lEEESK_SL_NS4_8TiledMMAINS4_8MMA_AtomIJNS4_4SM904GMMA30MMA_64x64x32_F32E5M2E5M2_SS_TNILNSP_7ScaleInE1ELSR_1EEEEEENS4_6LayoutINS5_IJSB_SC_SC_EEENS5_IJSC_NSA_ILi0EEESW_EEEEENS5_IJNS4_10UnderscoreESZ_SZ_EEEEENS4_23SM90_TMA_LOAD_MULTICASTENS4_14ComposedLayoutINS4_7SwizzleILi3ELi4ELi3EEENS4_18smem_ptr_flag_bitsILi8EEENSU_INS5_IJNSA_ILi8EEESI_EEENS5_IJSI_SC_EEEEEEEvNS4_8identityES12_S1C_vS1D_EENS_8epilogue10collective6detail29Sm90TmaWarpSpecializedAdapterINS1G_15DefaultEpilogueISK_SL_SL_NS1F_6thread17LinearCombinationISK_Li1EffLNS1K_9ScaleType4KindE0ELNS_15FloatRoundStyleE2ESK_EENS1_15EpilogueDefaultEEEEEvvEEEEvNT_6ParamsE --------------------------
	.section	.nv.info._ZN7cutlass13device_kernelINS_4gemm6kernel13GemmUniversalIN4cute5tupleIJiiiiEEENS1_10collective13CollectiveMmaINS1_37MainloopSm90TmaGmmaWarpSpecializedFP8ILi3ENS5_IJNS4_1CILi2EEESB_NSA_ILi1EEEEEENS1_35KernelTmaWarpSpecializedCooperativeEEENS5_IJNSA_ILi256EEENSA_ILi64EEENSA_ILi128EEEEEENS_12float_e5m2_tENS5_IJlSC_lEEESK_SL_NS4_8TiledMMAINS4_8MMA_AtomIJNS4_4SM904GMMA30MMA_64x64x32_F32E5M2E5M2_SS_TNILNSP_7ScaleInE1ELSR_1EEEEEENS4_6LayoutINS5_IJSB_SC_SC_EEENS5_IJSC_NSA_ILi0EEESW_EEEEENS5_IJNS4_10UnderscoreESZ_SZ_EEEEENS4_23SM90_TMA_LOAD_MULTICASTENS4_14ComposedLayoutINS4_7SwizzleILi3ELi4ELi3EEENS4_18smem_ptr_flag_bitsILi8EEENSU_INS5_IJNSA_ILi8EEESI_EEENS5_IJSI_SC_EEEEEEEvNS4_8identityES12_S1C_vS1D_EENS_8epilogue10collective6detail29Sm90TmaWarpSpecializedAdapterINS1G_15DefaultEpilogueISK_SL_SL_NS1F_6thread17LinearCombinationISK_Li1EffLNS1K_9ScaleType4KindE0ELNS_15FloatRoundStyleE2ESK_EENS1_15EpilogueDefaultEEEEEvvEEEEvNT_6ParamsE,"",@"SHT_CUDA_INFO"
	.sectionflags	@""
	.align	4


	//----- nvinfo : EIATTR_CUDA_API_VERSION
	.align		4
        /*0000*/ 	.byte	0x04, 0x37
        /*0002*/ 	.short	(.L_18 - .L_17)
.L_17:
        /*0004*/ 	.word	0x00000082


	//----- nvinfo : EIATTR_KPARAM_INFO
	.align		4
.L_18:
        /*0008*/ 	.byte	0x04, 0x17
        /*000a*/ 	.short	(.L_20 - .L_19)
.L_19:
        /*000c*/ 	.word	0x00000000
        /*0010*/ 	.short	0x0000
        /*0012*/ 	.short	0x0070
        /*0014*/ 	.byte	0x00, 0xf0, 0x01, 0x10


	//----- nvinfo : EIATTR_SPARSE_MMA_MASK
	.align		4
.L_20:
        /*0018*/ 	.byte	0x03, 0x50
        /*001a*/ 	.short	0x0000


	//----- nvinfo : EIATTR_MAXREG_COUNT
	.align		4
        /*001c*/ 	.byte	0x03, 0x1b
        /*001e*/ 	.short	0x00a8


	//----- nvinfo : EIATTR_NUM_BARRIERS
	.align		4
        /*0020*/ 	.byte	0x02, 0x4c
        /*0022*/ 	.byte	0x01
	.zero		1


	//----- nvinfo : EIATTR_MERCURY_ISA_VERSION
	.align		4
        /*0024*/ 	.byte	0x03, 0x5f
        /*0026*/ 	.short	0x0101


	//----- nvinfo : EIATTR_INT_WARP_WIDE_INSTR_OFFSETS
	.align		4
        /*0028*/ 	.byte	0x04, 0x31
        /*002a*/ 	.short	(.L_22 - .L_21)


	//   ....[0]....
.L_21:
        /*002c*/ 	.word	0x00000480


	//   ....[1]....
        /*0030*/ 	.word	0x000004b0


	//   ....[2]....
        /*0034*/ 	.word	0x00000630


	//----- nvinfo : EIATTR_COOP_GROUP_MASK_REGIDS
	.align		4
.L_22:
        /*0038*/ 	.byte	0x04, 0x29
        /*003a*/ 	.short	(.L_24 - .L_23)


	//   ....[0]....
.L_23:
        /*003c*/ 	.word	0xffffffff


	//   ....[1]....
        /*0040*/ 	.word	0xffffffff


	//   ....[2]....
        /*0044*/ 	.word	0xffffffff


	//   ....[3]....
        /*0048*/ 	.word	0xffffffff


	//   ....[4]....
        /*004c*/ 	.word	0xffffffff


	//   ....[5]....
        /*0050*/ 	.word	0xffffffff


	//----- nvinfo : EIATTR_COOP_GROUP_INSTR_OFFSETS
	.align		4
.L_24:
        /*0054*/ 	.byte	0x04, 0x28
        /*0056*/ 	.short	(.L_26 - .L_25)


	//   ....[0]....
.L_25:
        /*0058*/ 	.word	0x00000060


	//   ....[1]....
        /*005c*/ 	.word	0x00000070


	//   ....[2]....
        /*0060*/ 	.word	0x00000130


	//   ....[3]....
        /*0064*/ 	.word	0x000002b0


	//   ....[4]....
        /*0068*/ 	.word	0x000007d0


	//   ....[5]....
        /*006c*/ 	.word	0x00001250


	//----- nvinfo : EIATTR_REG_RECONFIG
	.align		4
.L_26:
        /*0070*/ 	.byte	0x01, 0x54
	.zero		2


	//----- nvinfo : EIATTR_MBARRIER_INSTR_OFFSETS
	.align		4
        /*0074*/ 	.byte	0x04, 0x39
        /*0076*/ 	.short	(.L_28 - .L_27)


	//   ....[0]....
.L_27:
        /*0078*/ 	.word	0x00000230
        /*007c*/ 	.word	0x000000ff
        /*0080*/ 	.word	0x00000000
        /*0084*/ 	.short	0x0100
        /*0086*/ 	.byte	0x08
	.zero		1


	//   ....[1]....
        /*0088*/ 	.word	0x00000240
        /*008c*/ 	.word	0x000000ff
        /*0090*/ 	.word	0x00000018
        /*0094*/ 	.short	0x0100
        /*0096*/ 	.byte	0x08
	.zero		1


	//   ....[2]....
        /*0098*/ 	.word	0x00000250
        /*009c*/ 	.word	0x000000ff
        /*00a0*/ 	.word	0x00000008
        /*00a4*/ 	.short	0x0100
        /*00a6*/ 	.byte	0x08
	.zero		1


	//   ....[3]....
        /*00a8*/ 	.word	0x00000260
        /*00ac*/ 	.word	0x000000ff
        /*00b0*/ 	.word	0x00000020
        /*00b4*/ 	.short	0x0100
        /*00b6*/ 	.byte	0x08
	.zero		1


	//   ....[4]....
        /*00b8*/ 	.word	0x00000270
        /*00bc*/ 	.word	0x000000ff
        /*00c0*/ 	.word	0x00000010
        /*00c4*/ 	.short	0x0100
        /*00c6*/ 	.byte	0x08
	.zero		1


	//   ....[5]....
        /*00c8*/ 	.word	0x00000280
        /*00cc*/ 	.word	0x000000ff
        /*00d0*/ 	.word	0x00000028
        /*00d4*/ 	.short	0x0100
        /*00d6*/ 	.byte	0x08
	.zero		1


	//   ....[6]....
        /*00d8*/ 	.word	0x000006c0
        /*00dc*/ 	.word	0x000000ff
        /*00e0*/ 	.word	0x00000040
        /*00e4*/ 	.short	0x0100
        /*00e6*/ 	.byte	0x06
	.zero		1


	//   ....[7]....
        /*00e8*/ 	.word	0x00000760
        /*00ec*/ 	.word	0x000000ff
        /*00f0*/ 	.word	0x00000048
        /*00f4*/ 	.short	0x0100
        /*00f6*/ 	.byte	0x06
	.zero		1


	//   ....[8]....
        /*00f8*/ 	.word	0x00001780
        /*00fc*/ 	.word	0x000000ff
        /*0100*/ 	.word	0x00000000
        /*0104*/ 	.short	0x010a
        /*0106*/ 	.byte	0x06
	.zero		1


	//   ....[9]....
        /*0108*/ 	.word	0x000017c0
        /*010c*/ 	.word	0x000000ff
        /*0110*/ 	.word	0x00000000
        /*0114*/ 	.short	0x010a
        /*0116*/ 	.byte	0x06
	.zero		1


	//   ....[10]....
        /*0118*/ 	.word	0x000022b0
        /*011c*/ 	.word	0x000000ff
        /*0120*/ 	.word	0x00000000
        /*0124*/ 	.short	0x010a
        /*0126*/ 	.byte	0x0d
	.zero		1


	//   ....[11]....
        /*0128*/ 	.word	0x000022f0
        /*012c*/ 	.word	0x000000ff
        /*0130*/ 	.word	0x00000000
        /*0134*/ 	.short	0x010a
        /*0136*/ 	.byte	0x0d
	.zero		1


	//   ....[12]....
        /*0138*/ 	.word	0x00002ae0
        /*013c*/ 	.word	0x0000000e
        /*0140*/ 	.word	0x00000000
        /*0144*/ 	.short	0x0101
        /*0146*/ 	.byte	0x3f
	.zero		1


	//   ....[13]....
        /*0148*/ 	.word	0x00003180
        /*014c*/ 	.word	0x0000000c
        /*0150*/ 	.word	0x00000000
        /*0154*/ 	.short	0x0101
        /*0156*/ 	.byte	0x3f
	.zero		1


	//   ....[14]....
        /*0158*/ 	.word	0x00008cd0
        /*015c*/ 	.word	0x00000014
        /*0160*/ 	.word	0x00000018
        /*0164*/ 	.short	0x010a
        /*0166*/ 	.byte	0x3f
	.zero		1


	//   ....[15]....
        /*0168*/ 	.word	0x00009070
        /*016c*/ 	.word	0x00000008
        /*0170*/ 	.word	0x00000048
        /*0174*/ 	.short	0x0101
        /*0176*/ 	.byte	0x3f
	.zero		1


	//   ....[16]....
        /*0178*/ 	.word	0x00009790
        /*017c*/ 	.word	0x00000004
        /*0180*/ 	.word	0x00000000
        /*0184*/ 	.short	0x010a
        /*0186*/ 	.byte	0x3f
	.zero		1


	//   ....[17]....
        /*0188*/ 	.word	0x00009810
        /*018c*/ 	.word	0x00000006
        /*0190*/ 	.word	0x00000000
        /*0194*/ 	.short	0x010a
        /*0196*/ 	.byte	0x3f
	.zero		1


	//   ....[18]....
        /*0198*/ 	.word	0x000098a0
        /*019c*/ 	.word	0x00000003
        /*01a0*/ 	.word	0x00000000
        /*01a4*/ 	.short	0x010a
        /*01a6*/ 	.byte	0x3f
	.zero		1


	//   ....[19]....
        /*01a8*/ 	.word	0x00009910
        /*01ac*/ 	.word	0x0000000d
        /*01b0*/ 	.word	0x00000000
        /*01b4*/ 	.short	0x010a
        /*01b6*/ 	.byte	0x3f
	.zero		1


	//   ....[20]....
        /*01b8*/ 	.word	0x00009970
        /*01bc*/ 	.word	0x0000000f
        /*01c0*/ 	.word	0x00000000
        /*01c4*/ 	.short	0x010a
        /*01c6*/ 	.byte	0x3f
	.zero		1


	//   ....[21]....
        /*01c8*/ 	.word	0x00009a40
        /*01cc*/ 	.word	0x00000014
        /*01d0*/ 	.word	0x00000018
        /*01d4*/ 	.short	0x010a
        /*01d6*/ 	.byte	0x3f
	.zero		1


	//   ....[22]....
        /*01d8*/ 	.word	0x00009b10
        /*01dc*/ 	.word	0x00000004
        /*01e0*/ 	.word	0x00000000
        /*01e4*/ 	.short	0x010a
        /*01e6*/ 	.byte	0x3f
	.zero		1


	//   ....[23]....
        /*01e8*/ 	.word	0x00009b60
        /*01ec*/ 	.word	0x00000006
        /*01f0*/ 	.word	0x00000000
        /*01f4*/ 	.short	0x010a
        /*01f6*/ 	.byte	0x3f
	.zero		1


	//----- nvinfo : EIATTR_NUM_MBARRIERS
	.align		4
.L_28:
        /*01f8*/ 	.byte	0x03, 0x38
        /*01fa*/ 	.short	0x0008


	//----- nvinfo : EIATTR_EXIT_INSTR_OFFSETS
	.align		4
        /*01fc*/ 	.byte	0x04, 0x1c
        /*01fe*/ 	.short	(.L_30 - .L_29)


	//   ....[0]....
.L_29:
        /*0200*/ 	.word	0x00000930


	//   ....[1]....
        /*0204*/ 	.word	0x00001120


	//   ....[2]....
        /*0208*/ 	.word	0x00008310


	//   ....[3]....
        /*020c*/ 	.word	0x00008870


	//   ....[4]....
        /*0210*/ 	.word	0x000098f0


	//----- nvinfo : EIATTR_MAX_THREADS
	.align		4
.L_30:
        /*0214*/ 	.byte	0x04, 0x05
        /*0216*/ 	.short	(.L_32 - .L_31)
.L_31:
        /*0218*/ 	.word	0x00000180
        /*021c*/ 	.word	0x00000001
        /*0220*/ 	.word	0x00000001


	//----- nvinfo : EIATTR_CRS_STACK_SIZE
	.align		4
.L_32:
        /*0224*/ 	.byte	0x04, 0x1e
        /*0226*/ 	.short	(.L_34 - .L_33)
.L_33:
        /*0228*/ 	.word	0x00000000


	//----- nvinfo : EIATTR_CBANK_PARAM_SIZE
	.align		4
.L_34:
        /*022c*/ 	.byte	0x03, 0x19
        /*022e*/ 	.short	0x0470


	//----- nvinfo : EIATTR_PARAM_CBANK
	.align		4
        /*0230*/ 	.byte	0x04, 0x0a
        /*0232*/ 	.short	(.L_36 - .L_35)
	.align		4
.L_35:
        /*0234*/ 	.word	index@(.nv.constant0._ZN7cutlass13device_kernelINS_4gemm6kernel13GemmUniversalIN4cute5tupleIJiiiiEEENS1_10collective13CollectiveMmaINS1_37MainloopSm90TmaGmmaWarpSpecializedFP8ILi3ENS5_IJNS4_1CILi2EEESB_NSA_ILi1EEEEEENS1_35KernelTmaWarpSpecializedCooperativeEEENS5_IJNSA_ILi256EEENSA_ILi64EEENSA_ILi128EEEEEENS_12float_e5m2_tENS5_IJlSC_lEEESK_SL_NS4_8TiledMMAINS4_8MMA_AtomIJNS4_4SM904GMMA30MMA_64x64x32_F32E5M2E5M2_SS_TNILNSP_7ScaleInE1ELSR_1EEEEEENS4_6LayoutINS5_IJSB_SC_SC_EEENS5_IJSC_NSA_ILi0EEESW_EEEEENS5_IJNS4_10UnderscoreESZ_SZ_EEEEENS4_23SM90_TMA_LOAD_MULTICASTENS4_14ComposedLayoutINS4_7SwizzleILi3ELi4ELi3EEENS4_18smem_ptr_flag_bitsILi8EEENSU_INS5_IJNSA_ILi8EEESI_EEENS5_IJSI_SC_EEEEEEEvNS4_8identityES12_S1C_vS1D_EENS_8epilogue10collective6detail29Sm90TmaWarpSpecializedAdapterINS1G_15DefaultEpilogueISK_SL_SL_NS1F_6thread17LinearCombinationISK_Li1EffLNS1K_9ScaleType4KindE0ELNS_15FloatRoundStyleE2ESK_EENS1_15EpilogueDefaultEEEEEvvEEEEvNT_6ParamsE)
        /*0238*/ 	.short	0x0210
        /*023a*/ 	.short	0x0470


	//----- nvinfo : EIATTR_SW_WAR
	.align		4
.L_36:
        /*023c*/ 	.byte	0x04, 0x36
        /*023e*/ 	.short	(.L_38 - .L_37)
.L_37:
        /*0240*/ 	.word	0x00000008
.L_38:


//--------------------- .nv.callgraph             --------------------------
	.section	.nv.callgraph,"",@"SHT_CUDA_CALLGRAPH"
	.align	4
	.sectionentsize	8
	.align		4
        /*0000*/ 	.word	0x00000000
	.align		4
        /*0004*/ 	.word	0xffffffff
	.align		4
        /*0008*/ 	.word	0x00000000
	.align		4
        /*000c*/ 	.word	0xfffffffe
	.align		4
        /*0010*/ 	.word	0x00000000
	.align		4
        /*0014*/ 	.word	0xfffffffd
	.align		4
        /*0018*/ 	.word	0x00000000
	.align		4
        /*001c*/ 	.word	0xfffffffc


//--------------------- .nv.constant4             --------------------------
	.section	.nv.constant4,"a",@progbits
	.align	8
	.align		8
.nv.constant4:
        /*0000*/ 	.dword	_ZN39_INTERNAL_2acead26_4_k_cu_ecf2628e_52834cuda3std3__45__cpo5beginE
	.align		8
        /*0008*/ 	.dword	_ZN39_INTERNAL_2acead26_4_k_cu_ecf2628e_52834cuda3std3__45__cpo3endE
	.align		8
        /*0010*/ 	.dword	_ZN39_INTERNAL_2acead26_4_k_cu_ecf2628e_52834cuda3std3__45__cpo6cbeginE
	.align		8
        /*0018*/ 	.dword	_ZN39_INTERNAL_2acead26_4_k_cu_ecf2628e_52834cuda3std3__45__cpo4cendE
	.align		8
        /*0020*/ 	.dword	_ZN39_INTERNAL_2acead26_4_k_cu_ecf2628e_52834cuda3std3__441_GLOBAL__N__2acead26_4_k_cu_ecf2628e_52836ignoreE
	.align		8
        /*0028*/ 	.dword	_ZN39_INTERNAL_2acead26_4_k_cu_ecf2628e_52834cuda3std3__419piecewise_constructE
	.align		8
        /*0030*/ 	.dword	_ZN39_INTERNAL_2acead26_4_k_cu_ecf2628e_52834cuda3std3__48in_placeE
	.align		8
        /*0038*/ 	.dword	_ZN39_INTERNAL_2acead26_4_k_cu_ecf2628e_52834cuda3std6ranges3__45__cpo4swapE
	.align		8
        /*0040*/ 	.dword	_ZN39_INTERNAL_2acead26_4_k_cu_ecf2628e_52834cuda3std6ranges3__45__cpo9iter_moveE
	.align		8
        /*0048*/ 	.dword	_ZN39_INTERNAL_2acead26_4_k_cu_ecf2628e_52834cute7productE
	.align		8
        /*0050*/ 	.dword	_ZN39_INTERNAL_2acead26_4_k_cu_ecf2628e_52834cute1_E


//--------------------- .text._ZN7cutlass13device_kernelINS_4gemm6kernel13GemmUniversalIN4cute5tupleIJiiiiEEENS1_10collective13CollectiveMmaINS1_37MainloopSm90TmaGmmaWarpSpecializedFP8ILi3ENS5_IJNS4_1CILi2EEESB_NSA_ILi1EEEEEENS1_35KernelTmaWarpSpecializedCooperativeEEENS5_IJNSA_ILi256EEENSA_ILi64EEENSA_ILi128EEEEEENS_12float_e5m2_tENS5_IJlSC_lEEESK_SL_NS4_8TiledMMAINS4_8MMA_AtomIJNS4_4SM904GMMA30MMA_64x64x32_F32E5M2E5M2_SS_TNILNSP_7ScaleInE1ELSR_1EEEEEENS4_6LayoutINS5_IJSB_SC_SC_EEENS5_IJSC_NSA_ILi0EEESW_EEEEENS5_IJNS4_10UnderscoreESZ_SZ_EEEEENS4_23SM90_TMA_LOAD_MULTICASTENS4_14ComposedLayoutINS4_7SwizzleILi3ELi4ELi3EEENS4_18smem_ptr_flag_bitsILi8EEENSU_INS5_IJNSA_ILi8EEESI_EEENS5_IJSI_SC_EEEEEEEvNS4_8identityES12_S1C_vS1D_EENS_8epilogue10collective6detail29Sm90TmaWarpSpecializedAdapterINS1G_15DefaultEpilogueISK_SL_SL_NS1F_6thread17LinearCombinationISK_Li1EffLNS1K_9ScaleType4KindE0ELNS_15FloatRoundStyleE2ESK_EENS1_15EpilogueDefaultEEEEEvvEEEEvNT_6ParamsE --------------------------
	.section	.text._ZN7cutlass13device_kernelINS_4gemm6kernel13GemmUniversalIN4cute5tupleIJiiiiEEENS1_10collective13CollectiveMmaINS1_37MainloopSm90TmaGmmaWarpSpecializedFP8ILi3ENS5_IJNS4_1CILi2EEESB_NSA_ILi1EEEEEENS1_35KernelTmaWarpSpecializedCooperativeEEENS5_IJNSA_ILi256EEENSA_ILi64EEENSA_ILi128EEEEEENS_12float_e5m2_tENS5_IJlSC_lEEESK_SL_NS4_8TiledMMAINS4_8MMA_AtomIJNS4_4SM904GMMA30MMA_64x64x32_F32E5M2E5M2_SS_TNILNSP_7ScaleInE1ELSR_1EEEEEENS4_6LayoutINS5_IJSB_SC_SC_EEENS5_IJSC_NSA_ILi0EEESW_EEEEENS5_IJNS4_10UnderscoreESZ_SZ_EEEEENS4_23SM90_TMA_LOAD_MULTICASTENS4_14ComposedLayoutINS4_7SwizzleILi3ELi4ELi3EEENS4_18smem_ptr_flag_bitsILi8EEENSU_INS5_IJNSA_ILi8EEESI_EEENS5_IJSI_SC_EEEEEEEvNS4_8identityES12_S1C_vS1D_EENS_8epilogue10collective6detail29Sm90TmaWarpSpecializedAdapterINS1G_15DefaultEpilogueISK_SL_SL_NS1F_6thread17LinearCombinationISK_Li1EffLNS1K_9ScaleType4KindE0ELNS_15FloatRoundStyleE2ESK_EENS1_15EpilogueDefaultEEEEEvvEEEEvNT_6ParamsE,"ax",@progbits
	.align	128
.text._ZN7cutlass13device_kernelINS_4gemm6kernel13GemmUniversalIN4cute5tupleIJiiiiEEENS1_10collective13CollectiveMmaINS1_37MainloopSm90TmaGmmaWarpSpecializedFP8ILi3ENS5_IJNS4_1CILi2EEESB_NSA_ILi1EEEEEENS1_35KernelTmaWarpSpecializedCooperativeEEENS5_IJNSA_ILi256EEENSA_ILi64EEENSA_ILi128EEEEEENS_12float_e5m2_tENS5_IJlSC_lEEESK_SL_NS4_8TiledMMAINS4_8MMA_AtomIJNS4_4SM904GMMA30MMA_64x64x32_F32E5M2E5M2_SS_TNILNSP_7ScaleInE1ELSR_1EEEEEENS4_6LayoutINS5_IJSB_SC_SC_EEENS5_IJSC_NSA_ILi0EEESW_EEEEENS5_IJNS4_10UnderscoreESZ_SZ_EEEEENS4_23SM90_TMA_LOAD_MULTICASTENS4_14ComposedLayoutINS4_7SwizzleILi3ELi4ELi3EEENS4_18smem_ptr_flag_bitsILi8EEENSU_INS5_IJNSA_ILi8EEESI_EEENS5_IJSI_SC_EEEEEEEvNS4_8identityES12_S1C_vS1D_EENS_8epilogue10collective6detail29Sm90TmaWarpSpecializedAdapterINS1G_15DefaultEpilogueISK_SL_SL_NS1F_6thread17LinearCombinationISK_Li1EffLNS1K_9ScaleType4KindE0ELNS_15FloatRoundStyleE2ESK_EENS1_15EpilogueDefaultEEEEEvvEEEEvNT_6ParamsE:
        .type           _ZN7cutlass13device_kernelINS_4gemm6kernel13GemmUniversalIN4cute5tupleIJiiiiEEENS1_10collective13CollectiveMmaINS1_37MainloopSm90TmaGmmaWarpSpecializedFP8ILi3ENS5_IJNS4_1CILi2EEESB_NSA_ILi1EEEEEENS1_35KernelTmaWarpSpecializedCooperativeEEENS5_IJNSA_ILi256EEENSA_ILi64EEENSA_ILi128EEEEEENS_12float_e5m2_tENS5_IJlSC_lEEESK_SL_NS4_8TiledMMAINS4_8MMA_AtomIJNS4_4SM904GMMA30MMA_64x64x32_F32E5M2E5M2_SS_TNILNSP_7ScaleInE1ELSR_1EEEEEENS4_6LayoutINS5_IJSB_SC_SC_EEENS5_IJSC_NSA_ILi0EEESW_EEEEENS5_IJNS4_10UnderscoreESZ_SZ_EEEEENS4_23SM90_TMA_LOAD_MULTICASTENS4_14ComposedLayoutINS4_7SwizzleILi3ELi4ELi3EEENS4_18smem_ptr_flag_bitsILi8EEENSU_INS5_IJNSA_ILi8EEESI_EEENS5_IJSI_SC_EEEEEEEvNS4_8identityES12_S1C_vS1D_EENS_8epilogue10collective6detail29Sm90TmaWarpSpecializedAdapterINS1G_15DefaultEpilogueISK_SL_SL_NS1F_6thread17LinearCombinationISK_Li1EffLNS1K_9ScaleType4KindE0ELNS_15FloatRoundStyleE2ESK_EENS1_15EpilogueDefaultEEEEEvvEEEEvNT_6ParamsE,@function
        .size           _ZN7cutlass13device_kernelINS_4gemm6kernel13GemmUniversalIN4cute5tupleIJiiiiEEENS1_10collective13CollectiveMmaINS1_37MainloopSm90TmaGmmaWarpSpecializedFP8ILi3ENS5_IJNS4_1CILi2EEESB_NSA_ILi1EEEEEENS1_35KernelTmaWarpSpecializedCooperativeEEENS5_IJNSA_ILi256EEENSA_ILi64EEENSA_ILi128EEEEEENS_12float_e5m2_tENS5_IJlSC_lEEESK_SL_NS4_8TiledMMAINS4_8MMA_AtomIJNS4_4SM904GMMA30MMA_64x64x32_F32E5M2E5M2_SS_TNILNSP_7ScaleInE1ELSR_1EEEEEENS4_6LayoutINS5_IJSB_SC_SC_EEENS5_IJSC_NSA_ILi0EEESW_EEEEENS5_IJNS4_10UnderscoreESZ_SZ_EEEEENS4_23SM90_TMA_LOAD_MULTICASTENS4_14ComposedLayoutINS4_7SwizzleILi3ELi4ELi3EEENS4_18smem_ptr_flag_bitsILi8EEENSU_INS5_IJNSA_ILi8EEESI_EEENS5_IJSI_SC_EEEEEEEvNS4_8identityES12_S1C_vS1D_EENS_8epilogue10collective6detail29Sm90TmaWarpSpecializedAdapterINS1G_15DefaultEpilogueISK_SL_SL_NS1F_6thread17LinearCombinationISK_Li1EffLNS1K_9ScaleType4KindE0ELNS_15FloatRoundStyleE2ESK_EENS1_15EpilogueDefaultEEEEEvvEEEEvNT_6ParamsE,(.L_x_204 - _ZN7cutlass13device_kernelINS_4gemm6kernel13GemmUniversalIN4cute5tupleIJiiiiEEENS1_10collective13CollectiveMmaINS1_37MainloopSm90TmaGmmaWarpSpecializedFP8ILi3ENS5_IJNS4_1CILi2EEESB_NSA_ILi1EEEEEENS1_35KernelTmaWarpSpecializedCooperativeEEENS5_IJNSA_ILi256EEENSA_ILi64EEENSA_ILi128EEEEEENS_12float_e5m2_tENS5_IJlSC_lEEESK_SL_NS4_8TiledMMAINS4_8MMA_AtomIJNS4_4SM904GMMA30MMA_64x64x32_F32E5M2E5M2_SS_TNILNSP_7ScaleInE1ELSR_1EEEEEENS4_6LayoutINS5_IJSB_SC_SC_EEENS5_IJSC_NSA_ILi0EEESW_EEEEENS5_IJNS4_10UnderscoreESZ_SZ_EEEEENS4_23SM90_TMA_LOAD_MULTICASTENS4_14ComposedLayoutINS4_7SwizzleILi3ELi4ELi3EEENS4_18smem_ptr_flag_bitsILi8EEENSU_INS5_IJNSA_ILi8EEESI_EEENS5_IJSI_SC_EEEEEEEvNS4_8identityES12_S1C_vS1D_EENS_8epilogue10collective6detail29Sm90TmaWarpSpecializedAdapterINS1G_15DefaultEpilogueISK_SL_SL_NS1F_6thread17LinearCombinationISK_Li1EffLNS1K_9ScaleType4KindE0ELNS_15FloatRoundStyleE2ESK_EENS1_15EpilogueDefaultEEEEEvvEEEEvNT_6ParamsE)
        .other          _ZN7cutlass13device_kernelINS_4gemm6kernel13GemmUniversalIN4cute5tupleIJiiiiEEENS1_10collective13CollectiveMmaINS1_37MainloopSm90TmaGmmaWarpSpecializedFP8ILi3ENS5_IJNS4_1CILi2EEESB_NSA_ILi1EEEEEENS1_35KernelTmaWarpSpecializedCooperativeEEENS5_IJNSA_ILi256EEENSA_ILi64EEENSA_ILi128EEEEEENS_12float_e5m2_tENS5_IJlSC_lEEESK_SL_NS4_8TiledMMAINS4_8MMA_AtomIJNS4_4SM904GMMA30MMA_64x64x32_F32E5M2E5M2_SS_TNILNSP_7ScaleInE1ELSR_1EEEEEENS4_6LayoutINS5_IJSB_SC_SC_EEENS5_IJSC_NSA_ILi0EEESW_EEEEENS5_IJNS4_10UnderscoreESZ_SZ_EEEEENS4_23SM90_TMA_LOAD_MULTICASTENS4_14ComposedLayoutINS4_7SwizzleILi3ELi4ELi3EEENS4_18smem_ptr_flag_bitsILi8EEENSU_INS5_IJNSA_ILi8EEESI_EEENS5_IJSI_SC_EEEEEEEvNS4_8identityES12_S1C_vS1D_EENS_8epilogue10collective6detail29Sm90TmaWarpSpecializedAdapterINS1G_15DefaultEpilogueISK_SL_SL_NS1F_6thread17LinearCombinationISK_Li1EffLNS1K_9ScaleType4KindE0ELNS_15FloatRoundStyleE2ESK_EENS1_15EpilogueDefaultEEEEEvvEEEEvNT_6ParamsE,@"STO_CUDA_ENTRY STV_DEFAULT"
_ZN7cutlass13device_kernelINS_4gemm6kernel13GemmUniversalIN4cute5tupleIJiiiiEEENS1_10collective13CollectiveMmaINS1_37MainloopSm90TmaGmmaWarpSpecializedFP8ILi3ENS5_IJNS4_1CILi2EEESB_NSA_ILi1EEEEEENS1_35KernelTmaWarpSpecializedCooperativeEEENS5_IJNSA_ILi256EEENSA_ILi64EEENSA_ILi128EEEEEENS_12float_e5m2_tENS5_IJlSC_lEEESK_SL_NS4_8TiledMMAINS4_8MMA_AtomIJNS4_4SM904GMMA30MMA_64x64x32_F32E5M2E5M2_SS_TNILNSP_7ScaleInE1ELSR_1EEEEEENS4_6LayoutINS5_IJSB_SC_SC_EEENS5_IJSC_NSA_ILi0EEESW_EEEEENS5_IJNS4_10UnderscoreESZ_SZ_EEEEENS4_23SM90_TMA_LOAD_MULTICASTENS4_14ComposedLayoutINS4_7SwizzleILi3ELi4ELi3EEENS4_18smem_ptr_flag_bitsILi8EEENSU_INS5_IJNSA_ILi8EEESI_EEENS5_IJSI_SC_EEEEEEEvNS4_8identityES12_S1C_vS1D_EENS_8epilogue10collective6detail29Sm90TmaWarpSpecializedAdapterINS1G_15DefaultEpilogueISK_SL_SL_NS1F_6thread17LinearCombinationISK_Li1EffLNS1K_9ScaleType4KindE0ELNS_15FloatRoundStyleE2ESK_EENS1_15EpilogueDefaultEEEEEvvEEEEvNT_6ParamsE:
[----:B------:R-:W-:Y:S01]  /*0000*/  LDC R1, c[0x0][0x28] ;  /* 0x00000a00ff017b82 */ /* 0x000fe20000000800 */
[----:B------:R-:W0:Y:S01]  /*0010*/  S2R R0, SR_TID.X ;  /* 0x0000000000007919 */ /* 0x000e220000002100 */
[----:B------:R-:W-:Y:S01]  /*0020*/  ELECT P0, URZ, PT ;  /* 0x00000000003f782f */ /* 0x000fe20003800000 */
[----:B------:R-:W-:Y:S01]  /*0030*/  BSSY B0, `(.L_x_0) ;  /* 0x000000f000007945 */ /* 0x000fe20003800000 */
[--C-:B0-----:R-:W-:Y:S02]  /*0040*/  SHF.R.U32.HI R2, RZ, 0x5, R0.reuse ;  /* 0x00000005ff027819 */ /* 0x101fe40000011600 */
[----:B------:R-:W-:-:S03]  /*0050*/  SHF.R.U32.HI R3, RZ, 0x7, R0 ;  /* 0x00000007ff037819 */ /* 0x000fc60000011600 */
[----:B------:R-:W0:Y:S04]  /*0060*/  SHFL.IDX PT, R7, R2, RZ, 0x1f ;  /* 0x00001fff02077589 */ /* 0x000e2800000e0000 */
[----:B------:R-:W1:Y:S01]  /*0070*/  SHFL.IDX PT, R3, R3, RZ, 0x1f ;  /* 0x00001fff03037589 */ /* 0x000e6200000e0000 */
[----:B0-----:R-:W-:-:S13]  /*0080*/  ISETP.NE.OR P0, PT, R7, RZ, !P0 ;  /* 0x000000ff0700720c */ /* 0x001fda0004705670 */
[----:B-1----:R-:W-:Y:S05]  /*0090*/  @P0 BRA `(.L_x_1) ;  /* 0x0000000000200947 */ /* 0x002fea0003800000 */
[----:B------:R-:W-:Y:S02]  /*00a0*/  ULDC.64 UR4, c[0x0][0x198] ;  /* 0x0000660000047ab9 */ /* 0x000fe40000000a00 */
[----:B------:R-:W-:Y:S02]  /*00b0*/  UIADD3 UR6, UP0, UR4, 0xf0, URZ ;  /* 0x000000f004067890 */ /* 0x000fe4000ff1e03f */
[----:B------:R-:W-:Y:S02]  /*00c0*/  UIADD3 UR4, UP1, UR4, 0x1f0, URZ ;  /* 0x000001f004047890 */ /* 0x000fe4000ff3e03f */
[----:B------:R-:W-:Y:S02]  /*00d0*/  UIADD3.X UR7, URZ, UR5, URZ, UP0, !UPT ;  /* 0x000000053f077290 */ /* 0x000fe400087fe43f */
[----:B------:R-:W-:-:S07]  /*00e0*/  UIADD3.X UR5, URZ, UR5, URZ, UP1, !UPT ;  /* 0x000000053f057290 */ /* 0x000fce0008ffe43f */
[----:B------:R0:W-:Y:S02]  /*00f0*/  UTMACCTL.PF [UR6] ;  /* 0x00000000060079b9 */ /* 0x0001e40008040000 */
[----:B------:R0:W-:Y:S02]  /*0100*/  UTMACCTL.PF [UR4] ;  /* 0x00000000040079b9 */ /* 0x0001e40008040000 */
[----:B0-----:R-:W-:Y:S01]  /*0110*/  NOP ;  /* 0x0000000000007918 */ /* 0x001fe20000000000 */
.L_x_1:
[----:B------:R-:W-:Y:S05]  /*0120*/  BSYNC B0 ;  /* 0x0000000000007941 */ /* 0x000fea0003800000 */
.L_x_0:
[----:B------:R-:W0:Y:S02]  /*0130*/  SHFL.IDX PT, R4, R2, RZ, 0x1f ;  /* 0x00001fff02047589 */ /* 0x000e2400000e0000 */
[----:B0-----:R-:W-:-:S13]  /*0140*/  ISETP.NE.AND P0, PT, R4, RZ, PT ;  /* 0x000000ff0400720c */ /* 0x001fda0003f05270 */
[----:B------:R-:W-:Y:S05]  /*0150*/  @P0 BRA `(.L_x_2) ;  /* 0x0000000000500947 */ /* 0x000fea0003800000 */
[----:B------:R-:W0:Y:S01]  /*0160*/  S2UR UR8, SR_CgaCtaId ;  /* 0x00000000000879c3 */ /* 0x000e220000008800 */
[----:B------:R-:W-:Y:S01]  /*0170*/  UMOV UR4, 0x400 ;  /* 0x0000040000047882 */ /* 0x000fe20000000000 */
[----:B------:R-:W-:Y:S01]  /*0180*/  UMOV UR5, 0x1 ;  /* 0x0000000100057882 */ /* 0x000fe20000000000 */
[----:B------:R-:W-:Y:S01]  /*0190*/  UMOV UR6, 0x6 ;  /* 0x0000000600067882 */ /* 0x000fe20000000000 */
[----:B------:R-:W-:Y:S01]  /*01a0*/  ELECT P0, URZ, PT ;  /* 0x00000000003f782f */ /* 0x000fe20003800000 */
[----:B------:R-:W-:-:S04]  /*01b0*/  UIADD3 UR6, -UR6, 0x100000, URZ ;  /* 0x0010000006067890 */ /* 0x000fc8000fffe13f */
[----:B------:R-:W-:Y:S02]  /*01c0*/  USHF.L.U32 UR7, UR6, 0xb, URZ ;  /* 0x0000000b06077899 */ /* 0x000fe4000800063f */
[----:B------:R-:W-:Y:S02]  /*01d0*/  USHF.L.U32 UR6, UR6, 0x1, URZ ;  /* 0x0000000106067899 */ /* 0x000fe4000800063f */
[----:B0-----:R-:W-:Y:S02]  /*01e0*/  ULEA UR8, UR8, UR4, 0x18 ;  /* 0x0000000408087291 */ /* 0x001fe4000f8ec03f */
[----:B------:R-:W-:-:S04]  /*01f0*/  UIADD3 UR4, -UR5, 0x100000, URZ ;  /* 0x0010000005047890 */ /* 0x000fc8000fffe13f */
[----:B------:R-:W-:Y:S02]  /*0200*/  USHF.L.U32 UR5, UR4, 0xb, URZ ;  /* 0x0000000b04057899 */ /* 0x000fe4000800063f */
[----:B------:R-:W-:Y:S01]  /*0210*/  USHF.L.U32 UR4, UR4, 0x1, URZ ;  /* 0x0000000104047899 */ /* 0x000fe2000800063f */
[----:B------:R-:W0:Y:S11]  /*0220*/  FENCE.VIEW.ASYNC.S ;  /* 0x00000000000073c6 */ /* 0x000e360000000000 */
[----:B0-----:R0:W1:Y:S01]  /*0230*/  SYNCS.EXCH.64 URZ, [UR8], UR4 ;  /* 0x00000004083f75b2 */ /* 0x0010620008000100 */
[----:B------:R0:W2:Y:S01]  /*0240*/  SYNCS.EXCH.64 URZ, [UR8+0x18], UR6 ;  /* 0x00001806083f75b2 */ /* 0x0000a20008000100 */
[----:B------:R0:W3:Y:S01]  /*0250*/  SYNCS.EXCH.64 URZ, [UR8+0x8], UR4 ;  /* 0x00000804083f75b2 */ /* 0x0000e20008000100 */
[----:B------:R0:W4:Y:S01]  /*0260*/  SYNCS.EXCH.64 URZ, [UR8+0x20], UR6 ;  /* 0x00002006083f75b2 */ /* 0x0001220008000100 */
[----:B------:R0:W0:Y:S01]  /*0270*/  SYNCS.EXCH.64 URZ, [UR8+0x10], UR4 ;  /* 0x00001004083f75b2 */ /* 0x0000220008000100 */
[----:B------:R0:W0:Y:S01]  /*0280*/  SYNCS.EXCH.64 URZ, [UR8+0x28], UR6 ;  /* 0x00002806083f75b2 */ /* 0x0000220008000100 */
[----:B------:R-:W-:Y:S01]  /*0290*/  NOP ;  /* 0x0000000000007918 */ /* 0x000fe20000000000 */
.L_x_2:
[----:B------:R-:W-:Y:S01]  /*02a0*/  SHF.R.S32.HI R5, RZ, 0x1f, R0 ;  /* 0x0000001fff057819 */ /* 0x000fe20000011400 */
[----:B------:R-:W5:Y:S01]  /*02b0*/  SHFL.IDX PT, R2, R2, RZ, 0x1f ;  /* 0x00001fff02027589 */ /* 0x000f6200000e0000 */
[----:B0-----:R-:W0:Y:S01]  /*02c0*/  S2UR UR8, SR_CTAID.X ;  /* 0x00000000000879c3 */ /* 0x001e220000002500 */
[----:B------:R-:W-:Y:S02]  /*02d0*/  ELECT P0, URZ, PT ;  /* 0x00000000003f782f */ /* 0x000fe40003800000 */
[----:B------:R-:W-:Y:S01]  /*02e0*/  LEA.HI R5, R5, R0, RZ, 0x7 ;  /* 0x0000000005057211 */ /* 0x000fe200078f38ff */
[----:B------:R-:W1:Y:S01]  /*02f0*/  S2R R8, SR_CTAID.Y ;  /* 0x0000000000087919 */ /* 0x000e620000002600 */
[----:B------:R-:W-:Y:S01]  /*0300*/  SHF.R.S32.HI R11, RZ, 0x1f, R4 ;  /* 0x0000001fff0b7819 */ /* 0x000fe20000011404 */
[----:B------:R-:W-:Y:S01]  /*0310*/  ULDC UR4, c[0x0][0x150] ;  /* 0x0000540000047ab9 */ /* 0x000fe20000000800 */
[----:B------:R-:W-:Y:S01]  /*0320*/  LOP3.LUT R5, R5, 0xffffff80, RZ, 0xc0, !PT ;  /* 0xffffff8005057812 */ /* 0x000fe200078ec0ff */
[----:B------:R-:W-:Y:S01]  /*0330*/  VIADD R16, R3, 0xffffffff ;  /* 0xffffffff03107836 */ /* 0x000fe20000000000 */
[----:B------:R-:W-:Y:S01]  /*0340*/  LEA.HI R11, R11, R4, RZ, 0x2 ;  /* 0x000000040b0b7211 */ /* 0x000fe200078f10ff */
[----:B------:R-:W2:Y:S01]  /*0350*/  LDC R12, c[0x0][0x144] ;  /* 0x00005100ff0c7b82 */ /* 0x000ea20000000800 */
[----:B------:R-:W-:Y:S01]  /*0360*/  NOP ;  /* 0x0000000000007918 */ /* 0x000fe20000000000 */
[----:B------:R-:W-:Y:S01]  /*0370*/  IMAD.IADD R6, R0, 0x1, -R5 ;  /* 0x0000000100067824 */ /* 0x000fe200078e0a05 */
[----:B------:R-:W-:Y:S01]  /*0380*/  LOP3.LUT R11, R11, 0x3ffffffc, RZ, 0xc0, !PT ;  /* 0x3ffffffc0b0b7812 */ /* 0x000fe200078ec0ff */
[----:B------:R-:W-:Y:S01]  /*0390*/  NOP ;  /* 0x0000000000007918 */ /* 0x000fe20000000000 */
[----:B------:R-:W-:-:S02]  /*03a0*/  ISETP.NE.AND P4, PT, R3, RZ, PT ;  /* 0x000000ff0300720c */ /* 0x000fc40003f85270 */
[----:B------:R-:W-:Y:S01]  /*03b0*/  SHF.R.S32.HI R5, RZ, 0x1f, R6 ;  /* 0x0000001fff057819 */ /* 0x000fe20000011406 */
[----:B------:R-:W-:Y:S01]  /*03c0*/  IMAD.IADD R4, R4, 0x1, -R11 ;  /* 0x0000000104047824 */ /* 0x000fe200078e0a0b */
[----:B------:R-:W3:Y:S01]  /*03d0*/  LDC R14, c[0x0][0x140] ;  /* 0x00005000ff0e7b82 */ /* 0x000ee20000000800 */
[----:B------:R-:W-:Y:S02]  /*03e0*/  ISETP.GE.U32.AND P6, PT, R16, 0x2, PT ;  /* 0x000000021000780c */ /* 0x000fe40003fc6070 */
[----:B------:R-:W-:Y:S02]  /*03f0*/  LEA.HI R5, R5, R6, RZ, 0x3 ;  /* 0x0000000605057211 */ /* 0x000fe400078f18ff */
[----:B-----5:R-:W-:Y:S02]  /*0400*/  ISETP.NE.OR P0, PT, R2, RZ, !P0 ;  /* 0x000000ff0200720c */ /* 0x020fe40004705670 */
[--C-:B------:R-:W-:Y:S01]  /*0410*/  SHF.R.S32.HI R2, RZ, 0x3, R5.reuse ;  /* 0x00000003ff027819 */ /* 0x100fe20000011405 */
[----:B------:R-:W5:Y:S01]  /*0420*/  LDC R13, c[0x0][0x148] ;  /* 0x00005200ff0d7b82 */ /* 0x000f620000000800 */
[----:B------:R-:W-:-:S02]  /*0430*/  SHF.R.S32.HI R5, RZ, 0x1f, R5 ;  /* 0x0000001fff057819 */ /* 0x000fc40000011405 */
[----:B0-----:R-:W-:Y:S02]  /*0440*/  I2FP.F32.U32 R10, UR8 ;  /* 0x00000008000a7c45 */ /* 0x001fe40008201000 */
[----:B------:R-:W-:-:S03]  /*0450*/  LEA.HI R5, R5, R2, RZ, 0x2 ;  /* 0x0000000205057211 */ /* 0x000fc600078f10ff */
[----:B------:R-:W-:Y:S01]  /*0460*/  FMUL R10, R10, UR4 ;  /* 0x000000040a0a7c20 */ /* 0x000fe20008400000 */
[----:B------:R-:W-:Y:S01]  /*0470*/  LOP3.LUT R5, R5, 0xfffffffc, RZ, 0xc0, !PT ;  /* 0xfffffffc05057812 */ /* 0x000fe200078ec0ff */
[----:B------:R-:W-:Y:S01]  /*0480*/  VOTEU.ALL UP0, P0 ;  /* 0x00000000003f7886 */ /* 0x000fe20000000000 */
[----:B-1----:R-:W-:Y:S01]  /*0490*/  I2FP.F32.U32 R11, R8 ;  /* 0x00000008000b7245 */ /* 0x002fe20000201000 */
[----:B------:R-:W-:Y:S01]  /*04a0*/  ULDC UR4, c[0x0][0x154] ;  /* 0x0000550000047ab9 */ /* 0x000fe20000000800 */
[----:B------:R-:W-:Y:S01]  /*04b0*/  VOTEU.ALL UP1, P0 ;  /* 0x00000000003f7886 */ /* 0x000fe20000020000 */
[----:B------:R-:W0:Y:S01]  /*04c0*/  F2I.U32.TRUNC.NTZ R10, R10 ;  /* 0x0000000a000a7305 */ /* 0x000e22000020f000 */
[----:B------:R-:W-:Y:S01]  /*04d0*/  IMAD.IADD R5, R2, 0x1, -R5 ;  /* 0x0000000102057824 */ /* 0x000fe200078e0a05 */
[----:B------:R-:W1:Y:S01]  /*04e0*/  @!UP0 S2UR UR7, SR_CgaCtaId ;  /* 0x00000000000789c3 */ /* 0x000e620000008800 */
[----:B------:R-:W-:Y:S01]  /*04f0*/  @!UP0 UMOV UR6, 0x400 ;  /* 0x0000040000068882 */ /* 0x000fe20000000000 */
[----:B---3--:R-:W-:Y:S01]  /*0500*/  ISETP.EQ.U32.AND P2, PT, R14, 0x1, PT ;  /* 0x000000010e00780c */ /* 0x008fe20003f42070 */
[----:B------:R-:W-:-:S05]  /*0510*/  IMAD R5, R4, 0x4, R5 ;  /* 0x0000000404057824 */ /* 0x000fca00078e0205 */
[----:B------:R-:W-:-:S04]  /*0520*/  LEA.HI R2, R5, R5, RZ, 0x1 ;  /* 0x0000000505027211 */ /* 0x000fc800078f08ff */
[----:B------:R-:W-:Y:S01]  /*0530*/  LOP3.LUT R4, R2, 0xfffffffe, RZ, 0xc0, !PT ;  /* 0xfffffffe02047812 */ /* 0x000fe200078ec0ff */
[----:B0-----:R-:W-:Y:S02]  /*0540*/  IMAD.MOV R15, RZ, RZ, -R10 ;  /* 0x000000ffff0f7224 */ /* 0x001fe400078e0a0a */
[----:B------:R-:W-:Y:S01]  /*0550*/  FMUL R10, R11, UR4 ;  /* 0x000000040b0a7c20 */ /* 0x000fe20008400000 */
[----:B------:R-:W-:Y:S01]  /*0560*/  SHF.R.S32.HI R2, RZ, 0x1f, R7 ;  /* 0x0000001fff027819 */ /* 0x000fe20000011407 */
[----:B------:R-:W-:Y:S01]  /*0570*/  UMOV UR4, 0x20 ;  /* 0x0000002000047882 */ /* 0x000fe20000000000 */
[----:B--2---:R-:W-:Y:S01]  /*0580*/  IMAD R12, R12, R15, UR8 ;  /* 0x000000080c0c7e24 */ /* 0x004fe2000f8e020f */
[----:B------:R-:W-:-:S04]  /*0590*/  @!UP0 UIADD3 UR4, -UR4, 0x100000, URZ ;  /* 0x0010000004048890 */ /* 0x000fc8000fffe13f */
[----:B------:R-:W-:Y:S02]  /*05a0*/  @!UP0 USHF.L.U32 UR5, UR4, 0xb, URZ ;  /* 0x0000000b04058899 */ /* 0x000fe4000800063f */
[----:B------:R-:W-:Y:S01]  /*05b0*/  @!UP0 USHF.L.U32 UR4, UR4, 0x1, URZ ;  /* 0x0000000104048899 */ /* 0x000fe2000800063f */
[C---:B------:R-:W-:Y:S01]  /*05c0*/  IMAD.IADD R11, R5.reuse, 0x1, -R4 ;  /* 0x00000001050b7824 */ /* 0x040fe200078e0a04 */
[----:B------:R-:W0:Y:S01]  /*05d0*/  F2I.U32.TRUNC.NTZ R10, R10 ;  /* 0x0000000a000a7305 */ /* 0x000e22000020f000 */
[----:B------:R-:W-:Y:S01]  /*05e0*/  LEA.HI R2, R2, R7, RZ, 0x2 ;  /* 0x0000000702027211 */ /* 0x000fe200078f10ff */
[----:B------:R-:W-:Y:S02]  /*05f0*/  IMAD.SHL.U32 R4, R5, 0x4, RZ ;  /* 0x0000000405047824 */ /* 0x000fe400078e00ff */
[----:B------:R-:W-:Y:S01]  /*0600*/  ISETP.NE.AND P3, PT, R11, R12, PT ;  /* 0x0000000c0b00720c */ /* 0x000fe20003f65270 */
[----:B-1----:R-:W-:Y:S01]  /*0610*/  @!UP0 ULEA UR6, UR7, UR6, 0x18 ;  /* 0x0000000607068291 */ /* 0x002fe2000f8ec03f */
[----:B------:R-:W-:Y:S01]  /*0620*/  LOP3.LUT R2, R2, 0xfffffffc, RZ, 0xc0, !PT ;  /* 0xfffffffc02027812 */ /* 0x000fe200078ec0ff */
[----:B------:R-:W-:Y:S01]  /*0630*/  VOTEU.ALL UP0, P0 ;  /* 0x00000000003f7886 */ /* 0x000fe20000000000 */
[----:B------:R-:W-:-:S02]  /*0640*/  LOP3.LUT R5, R5, 0xc, R4, 0x78, !PT ;  /* 0x0000000c05057812 */ /* 0x000fc400078e7804 */
[----:B------:R-:W-:Y:S01]  /*0650*/  LOP3.LUT P0, RZ, R6, 0x7, RZ, 0xc0, !PT ;  /* 0x0000000706ff7812 */ /* 0x000fe2000780c0ff */
[----:B------:R-:W-:Y:S02]  /*0660*/  IMAD.IADD R7, R7, 0x1, -R2 ;  /* 0x0000000107077824 */ /* 0x000fe400078e0a02 */
[----:B------:R-:W-:Y:S01]  /*0670*/  IMAD.MOV.U32 R6, RZ, RZ, 0x1 ;  /* 0x00000001ff067424 */ /* 0x000fe200078e00ff */
[----:B------:R-:W-:Y:S01]  /*0680*/  ISETP.LT.U32.AND P0, PT, R5, 0x4, !P0 ;  /* 0x000000040500780c */ /* 0x000fe20004701070 */
[----:B0-----:R-:W-:Y:S01]  /*0690*/  IMAD.MOV R20, RZ, RZ, -R10 ;  /* 0x000000ffff147224 */ /* 0x001fe200078e0a0a */
[----:B------:R-:W-:Y:S01]  /*06a0*/  ISETP.NE.AND P1, PT, R7, 0x3, PT ;  /* 0x000000030700780c */ /* 0x000fe20003f25270 */
[----:B------:R-:W0:Y:S02]  /*06b0*/  FENCE.VIEW.ASYNC.S ;  /* 0x00000000000073c6 */ /* 0x000e240000000000 */
[----:B0-----:R0:W1:Y:S01]  /*06c0*/  @!UP0 SYNCS.EXCH.64 URZ, [UR6+0x40], UR4 ;  /* 0x00004004063f85b2 */ /* 0x0010620008000100 */
[----:B------:R-:W-:Y:S01]  /*06d0*/  @P3 LEA.HI R2, R5, R5, RZ, 0x1 ;  /* 0x0000000505023211 */ /* 0x000fe200078f08ff */
[----:B-----5:R-:W-:Y:S01]  /*06e0*/  IMAD R11, R13, R20, R8 ;  /* 0x000000140d0b7224 */ /* 0x020fe200078e0208 */
[----:B------:R-:W-:-:S02]  /*06f0*/  ISETP.EQ.OR P1, PT, R7, RZ, !P1 ;  /* 0x000000ff0700720c */ /* 0x000fc40004f22670 */
[----:B------:R-:W-:Y:S02]  /*0700*/  @P3 SHF.R.S32.HI R2, RZ, 0x1, R2 ;  /* 0x00000001ff023819 */ /* 0x000fe40000011402 */
[----:B------:R-:W-:Y:S02]  /*0710*/  ISETP.EQ.AND P1, PT, R3, RZ, P1 ;  /* 0x000000ff0300720c */ /* 0x000fe40000f22270 */
[----:B------:R-:W-:Y:S02]  /*0720*/  @P3 ISETP.NE.AND P5, PT, R2, R11, PT ;  /* 0x0000000b0200320c */ /* 0x000fe40003fa5270 */
[----:B------:R-:W-:Y:S02]  /*0730*/  SEL R3, RZ, 0x1, !P0 ;  /* 0x00000001ff037807 */ /* 0x000fe40004000000 */
[----:B------:R-:W-:Y:S02]  /*0740*/  @P3 SEL R6, RZ, 0x1, P5 ;  /* 0x00000001ff063807 */ /* 0x000fe40002800000 */
[----:B------:R-:W-:Y:S01]  /*0750*/  SEL R4, RZ, 0x1, !P1 ;  /* 0x00000001ff047807 */ /* 0x000fe20004800000 */
[----:B------:R0:W2:Y:S01]  /*0760*/  @!UP1 SYNCS.EXCH.64 URZ, [UR6+0x48], UR4 ;  /* 0x00004804063f95b2 */ /* 0x0000a20008000100 */
[----:B------:R-:W-:Y:S01]  /*0770*/  LOP3.LUT R6, R6, R3, RZ, 0xc0, !PT ;  /* 0x0000000306067212 */ /* 0x000fe200078ec0ff */
[----:B------:R-:W-:Y:S01]  /*0780*/  NOP ;  /* 0x0000000000007918 */ /* 0x000fe20000000000 */
[----:B------:R-:W-:Y:S01]  /*0790*/  SEL R4, R4, 0x2, P6 ;  /* 0x0000000204047807 */ /* 0x000fe20003000000 */
[----:B------:R-:W-:Y:S06]  /*07a0*/  @!P2 BRA `(.L_x_3) ;  /* 0x000000000008a947 */ /* 0x000fec0003800000 */
[----:B-12-4-:R-:W-:Y:S01]  /*07b0*/  UCGABAR_ARV ;  /* 0x00000000000079c7 */ /* 0x016fe20008000000 */
[----:B------:R-:W-:Y:S05]  /*07c0*/  BRA `(.L_x_4) ;  /* 0x0000000000047947 */ /* 0x000fea0003800000 */
.L_x_3:
[----:B-12-4-:R-:W-:Y:S01]  /*07d0*/  NOP ;  /* 0x0000000000007918 */ /* 0x016fe20000000000 */
.L_x_4:
[----:B------:R-:W1:Y:S01]  /*07e0*/  LDC R2, c[0x0][0x65c] ;  /* 0x00019700ff027b82 */ /* 0x000e620000000800 */
[----:B------:R-:W-:Y:S01]  /*07f0*/  IMAD.MOV.U32 R3, RZ, RZ, RZ ;  /* 0x000000ffff037224 */ /* 0x000fe200078e00ff */
[----:B-1----:R-:W-:Y:S01]  /*0800*/  ISETP.NE.AND P3, PT, R2, 0x1, PT ;  /* 0x000000010200780c */ /* 0x002fe20003f65270 */
[----:B------:R-:W-:-:S12]  /*0810*/  IMAD.U32 R2, RZ, RZ, UR8 ;  /* 0x00000008ff027e24 */ /* 0x000fd8000f8e00ff */
[----:B------:R-:W1:Y:S01]  /*0820*/  @P3 LDC R15, c[0x0][0x10] ;  /* 0x00000400ff0f3b82 */ /* 0x000e620000000800 */
[----:B------:R-:W-:Y:S02]  /*0830*/  @P3 IMAD.MOV.U32 R9, RZ, RZ, RZ ;  /* 0x000000ffff093224 */ /* 0x000fe400078e00ff */
[----:B------:R-:W-:-:S05]  /*0840*/  @P3 IMAD.MOV.U32 R17, RZ, RZ, RZ ;  /* 0x000000ffff113224 */ /* 0x000fca00078e00ff */
[----:B------:R-:W2:Y:S01]  /*0850*/  @!P3 LDC R11, c[0x0][0xc] ;  /* 0x00000300ff0bbb82 */ /* 0x000ea20000000800 */
[----:B-1----:R-:W-:-:S04]  /*0860*/  @P3 IMAD.WIDE.U32 R14, R15, UR8, R8 ;  /* 0x000000080f0e3c25 */ /* 0x002fc8000f8e0008 */
[----:B--2---:R-:W-:-:S04]  /*0870*/  @!P3 IMAD.WIDE.U32 R10, R8, R11, R2 ;  /* 0x0000000b080ab225 */ /* 0x004fc800078e0002 */
[----:B------:R-:W-:Y:S02]  /*0880*/  @P3 IMAD.MOV.U32 R2, RZ, RZ, R14 ;  /* 0x000000ffff023224 */ /* 0x000fe400078e000e */
[----:B------:R-:W-:Y:S02]  /*0890*/  @P3 IMAD.IADD R3, R15, 0x1, R17 ;  /* 0x000000010f033824 */ /* 0x000fe400078e0211 */
[----:B------:R-:W-:Y:S02]  /*08a0*/  @!P3 IMAD.MOV.U32 R2, RZ, RZ, R10 ;  /* 0x000000ffff02b224 */ /* 0x000fe400078e000a */
[----:B------:R-:W-:Y:S01]  /*08b0*/  @!P3 IMAD.MOV.U32 R3, RZ, RZ, R11 ;  /* 0x000000ffff03b224 */ /* 0x000fe200078e000b */
[----:B------:R-:W-:Y:S06]  /*08c0*/  @!P2 BRA `(.L_x_5) ;  /* 0x00000000000ca947 */ /* 0x000fec0003800000 */
[----:B------:R-:W-:Y:S01]  /*08d0*/  UCGABAR_WAIT ;  /* 0x0000000000007dc7 */ /* 0x000fe20008000000 */
[----:B------:R-:W-:Y:S01]  /*08e0*/  CCTL.IVALL ;  /* 0x00000000ff00798f */ /* 0x000fe20002000000 */
[----:B------:R-:W-:Y:S05]  /*08f0*/  BRA `(.L_x_6) ;  /* 0x0000000000047947 */ /* 0x000fea0003800000 */
.L_x_5:
[----:B------:R-:W-:Y:S06]  /*0900*/  BAR.SYNC.DEFER_BLOCKING 0x0 ;  /* 0x0000000000007b1d */ /* 0x000fec0000010000 */
.L_x_6:
[----:B------:R-:W-:Y:S05]  /*0910*/  @!P4 BRA `(.L_x_7) ;  /* 0x000000780080c947 */ /* 0x000fea0003800000 */
[----:B------:R-:W-:-:S13]  /*0920*/  ISETP.GT.U32.AND P0, PT, R16, 0x1, PT ;  /* 0x000000011000780c */ /* 0x000fda0003f04070 */
[----:B0-----:R-:W-:Y:S05]  /*0930*/  @P0 EXIT ;  /* 0x000000000000094d */ /* 0x001fea0003800000 */
[----:B------:R-:W-:Y:S01]  /*0940*/  ULDC.64 UR4, c[0x0][0x650] ;  /* 0x0001940000047ab9 */ /* 0x000fe20000000a00 */
[----:B------:R-:W-:Y:S01]  /*0950*/  PRMT R14, RZ, 0x7610, R14 ;  /* 0x00007610ff0e7816 */ /* 0x000fe2000000000e */
[----:B------:R-:W-:Y:S01]  /*0960*/  IMAD.MOV.U32 R10, RZ, RZ, -0x1 ;  /* 0xffffffffff0a7424 */ /* 0x000fe200078e00ff */
[----:B------:R-:W-:Y:S01]  /*0970*/  ISETP.GE.U32.AND P0, PT, R2, UR4, PT ;  /* 0x0000000402007c0c */ /* 0x000fe2000bf06070 */
[----:B------:R-:W-:Y:S02]  /*0980*/  IMAD.MOV.U32 R11, RZ, RZ, -0x1 ;  /* 0xffffffffff0b7424 */ /* 0x000fe400078e00ff */
[----:B------:R-:W-:Y:S01]  /*0990*/  IMAD.MOV.U32 R7, RZ, RZ, -0x1 ;  /* 0xffffffffff077424 */ /* 0x000fe200078e00ff */
[----:B------:R-:W-:-:S13]  /*09a0*/  ISETP.GE.U32.AND.EX P0, PT, R3, UR5, PT, P0 ;  /* 0x0000000503007c0c */ /* 0x000fda000bf06100 */
[----:B------:R-:W-:Y:S05]  /*09b0*/  @P0 BRA `(.L_x_8) ;  /* 0x0000000400280947 */ /* 0x000fea0003800000 */
[----:B------:R-:W0:Y:S01]  /*09c0*/  LDC.64 R22, c[0x0][0x628] ;  /* 0x00018a00ff167b82 */ /* 0x000e220000000a00 */
[----:B------:R-:W-:Y:S02]  /*09d0*/  IMAD.MOV.U32 R10, RZ, RZ, R2 ;  /* 0x000000ffff0a7224 */ /* 0x000fe400078e0002 */
[----:B------:R-:W-:-:S05]  /*09e0*/  IMAD.MOV.U32 R11, RZ, RZ, R3 ;  /* 0x000000ffff0b7224 */ /* 0x000fca00078e0003 */
[----:B------:R-:W1:Y:S08]  /*09f0*/  LDC R18, c[0x0][0x630] ;  /* 0x00018c00ff127b82 */ /* 0x000e700000000800 */
[----:B------:R-:W2:Y:S01]  /*0a00*/  LDC.64 R24, c[0x0][0x620] ;  /* 0x00018800ff187b82 */ /* 0x000ea20000000a00 */
[----:B0-----:R-:W-:-:S04]  /*0a10*/  ISETP.NE.U32.AND P0, PT, R22, RZ, PT ;  /* 0x000000ff1600720c */ /* 0x001fc80003f05070 */
[----:B------:R-:W-:-:S13]  /*0a20*/  ISETP.NE.AND.EX P0, PT, R23, RZ, PT, P0 ;  /* 0x000000ff1700720c */ /* 0x000fda0003f05300 */
[----:B-12---:R-:W-:Y:S05]  /*0a30*/  @!P0 BRA `(.L_x_9) ;  /* 0x0000000000288947 */ /* 0x006fea0003800000 */
[----:B------:R-:W0:Y:S02]  /*0a40*/  LDC R7, c[0x0][0x634] ;  /* 0x00018d00ff077b82 */ /* 0x000e240000000800 */
[----:B0-----:R-:W-:-:S05]  /*0a50*/  IADD3 R7, P0, R2, R7, RZ ;  /* 0x0000000702077210 */ /* 0x001fca0007f1e0ff */
[----:B------:R-:W-:-:S04]  /*0a60*/  IMAD.X R19, RZ, RZ, R3, P0 ;  /* 0x000000ffff137224 */ /* 0x000fc800000e0603 */
[----:B------:R-:W-:-:S04]  /*0a70*/  IMAD.WIDE.U32 R10, R19, R22, RZ ;  /* 0x00000016130a7225 */ /* 0x000fc800078e00ff */
[----:B------:R-:W-:-:S04]  /*0a80*/  IMAD.WIDE.U32 R14, P0, R7, R23, R10 ;  /* 0x00000017070e7225 */ /* 0x000fc8000780000a */
[----:B------:R-:W-:-:S04]  /*0a90*/  IMAD.WIDE.U32 R10, R7, R22, RZ ;  /* 0x00000016070a7225 */ /* 0x000fc800078e00ff */
[----:B------:R-:W-:Y:S01]  /*0aa0*/  IMAD.X R17, RZ, RZ, RZ, P0 ;  /* 0x000000ffff117224 */ /* 0x000fe200000e06ff */
[----:B------:R-:W-:Y:S01]  /*0ab0*/  IADD3 RZ, P0, R11, R14, RZ ;  /* 0x0000000e0bff7210 */ /* 0x000fe20007f1e0ff */
[----:B------:R-:W-:-:S04]  /*0ac0*/  IMAD.MOV.U32 R16, RZ, RZ, R15 ;  /* 0x000000ffff107224 */ /* 0x000fc800078e000f */
[----:B------:R-:W-:-:S08]  /*0ad0*/  IMAD.WIDE.U32.X R10, R19, R23, R16, P0 ;  /* 0x00000017130a7225 */ /* 0x000fd000000e0410 */
.L_x_9:
[----:B------:R-:W0:Y:S01]  /*0ae0*/  LDC.64 R26, c[0x0][0x640] ;  /* 0x00019000ff1a7b82 */ /* 0x000e220000000a00 */
[--C-:B------:R-:W-:Y:S01]  /*0af0*/  SHF.R.U64 R28, R10, R18, R11.reuse ;  /* 0x000000120a1c7219 */ /* 0x100fe2000000120b */
[----:B------:R-:W-:Y:S01]  /*0b00*/  IMAD R29, R13, R20, R8 ;  /* 0x000000140d1d7224 */ /* 0x000fe200078e0208 */
[----:B------:R-:W-:Y:S01]  /*0b10*/  SHF.R.U32.HI R7, RZ, R18, R11 ;  /* 0x00000012ff077219 */ /* 0x000fe2000001160b */
[----:B------:R-:W-:Y:S01]  /*0b20*/  IMAD.MOV.U32 R23, RZ, RZ, 0x1 ;  /* 0x00000001ff177424 */ /* 0x000fe200078e00ff */
[----:B------:R-:W-:-:S03]  /*0b30*/  IADD3 R9, P0, RZ, -R28, RZ ;  /* 0x8000001cff097210 */ /* 0x000fc60007f1e0ff */
[----:B------:R-:W1:Y:S02]  /*0b40*/  LDC R16, c[0x0][0x618] ;  /* 0x00018600ff107b82 */ /* 0x000e640000000800 */
[----:B------:R-:W-:Y:S02]  /*0b50*/  IMAD.X R7, RZ, RZ, ~R7, P0 ;  /* 0x000000ffff077224 */ /* 0x000fe400000e0e07 */
[----:B------:R-:W-:-:S04]  /*0b60*/  IMAD.WIDE.U32 R10, R9, R24, R2 ;  /* 0x00000018090a7225 */ /* 0x000fc800078e0002 */
[----:B------:R-:W2:Y:S01]  /*0b70*/  LDC R15, c[0x0][0x608] ;  /* 0x00018200ff0f7b82 */ /* 0x000ea20000000800 */
[----:B------:R-:W-:-:S04]  /*0b80*/  IMAD R14, R7, R24, RZ ;  /* 0x00000018070e7224 */ /* 0x000fc800078e02ff */
[----:B------:R-:W-:-:S03]  /*0b90*/  IMAD R7, R9, R25, R14 ;  /* 0x0000001909077224 */ /* 0x000fc600078e020e */
[----:B------:R-:W3:Y:S01]  /*0ba0*/  LDC R22, c[0x0][0x658] ;  /* 0x00019600ff167b82 */ /* 0x000ee20000000800 */
[----:B------:R-:W-:Y:S01]  /*0bb0*/  IMAD.IADD R7, R11, 0x1, R7 ;  /* 0x000000010b077824 */ /* 0x000fe200078e0207 */
[----:B0-----:R-:W-:-:S04]  /*0bc0*/  ISETP.NE.U32.AND P0, PT, R26, RZ, PT ;  /* 0x000000ff1a00720c */ /* 0x001fc80003f05070 */
[----:B------:R-:W-:Y:S02]  /*0bd0*/  ISETP.NE.AND.EX P0, PT, R27, RZ, PT, P0 ;  /* 0x000000ff1b00720c */ /* 0x000fe40003f05300 */
[----:B------:R-:W0:Y:S01]  /*0be0*/  LDC R18, c[0x0][0x600] ;  /* 0x00018000ff127b82 */ /* 0x000e220000000800 */
[-CC-:B-1----:R-:W-:Y:S02]  /*0bf0*/  SHF.R.U64 R19, R10, R16.reuse, R7.reuse ;  /* 0x000000100a137219 */ /* 0x182fe40000001207 */
[----:B------:R-:W-:Y:S01]  /*0c00*/  SHF.R.U32.HI R10, RZ, R16, R7 ;  /* 0x00000010ff0a7219 */ /* 0x000fe20000011607 */
[----:B------:R-:W-:-:S04]  /*0c10*/  IMAD.MOV.U32 R7, RZ, RZ, -0x1 ;  /* 0xffffffffff077424 */ /* 0x000fc800078e00ff */
[----:B------:R-:W1:Y:S01]  /*0c20*/  LDC R21, c[0x0][0x648] ;  /* 0x00019200ff157b82 */ /* 0x000e620000000800 */
[-CC-:B--2---:R-:W-:Y:S02]  /*0c30*/  SHF.R.U64 R16, R19, R15.reuse, R10.reuse ;  /* 0x0000000f13107219 */ /* 0x184fe4000000120a */
[----:B------:R-:W-:-:S05]  /*0c40*/  SHF.R.U32.HI R9, RZ, R15, R10 ;  /* 0x0000000fff097219 */ /* 0x000fca000001160a */
[----:B------:R-:W2:Y:S01]  /*0c50*/  LDC R24, c[0x0][0x638] ;  /* 0x00018e00ff187b82 */ /* 0x000ea20000000800 */
[-CC-:B---3--:R-:W-:Y:S02]  /*0c60*/  SHF.R.U64 R20, R16, R22.reuse, R9.reuse ;  /* 0x0000001610147219 */ /* 0x188fe40000001209 */
[-C--:B------:R-:W-:Y:S02]  /*0c70*/  SHF.L.U32 R7, R7, R22.reuse, RZ ;  /* 0x0000001607077219 */ /* 0x080fe400000006ff */
[----:B------:R-:W-:Y:S01]  /*0c80*/  SHF.R.U32.HI R9, RZ, R22, R9 ;  /* 0x00000016ff097219 */ /* 0x000fe20000011609 */
[----:B------:R-:W-:Y:S01]  /*0c90*/  IMAD.MOV.U32 R8, RZ, RZ, R20 ;  /* 0x000000ffff087224 */ /* 0x000fe200078e0014 */
[----:B------:R-:W-:Y:S01]  /*0ca0*/  LOP3.LUT R13, RZ, R7, RZ, 0x33, !PT ;  /* 0x00000007ff0d7212 */ /* 0x000fe200078e33ff */
[----:B------:R-:W3:Y:S01]  /*0cb0*/  LDC R25, c[0x0][0x610] ;  /* 0x00018400ff197b82 */ /* 0x000ee20000000800 */
[----:B------:R-:W-:Y:S05]  /*0cc0*/  @!P0 BRA `(.L_x_10) ;  /* 0x0000000000288947 */ /* 0x000fea0003800000 */
[----:B------:R-:W4:Y:S02]  /*0cd0*/  LDC R7, c[0x0][0x64c] ;  /* 0x00019300ff077b82 */ /* 0x000f240000000800 */
[----:B----4-:R-:W-:-:S05]  /*0ce0*/  IADD3 R7, P0, R20, R7, RZ ;  /* 0x0000000714077210 */ /* 0x010fca0007f1e0ff */
        /* <DEDUP_REMOVED lines=8> */
.L_x_10:
[----:B-1----:R-:W-:Y:S01]  /*0d70*/  SHF.R.U64 R9, R8, R21, R9 ;  /* 0x0000001508097219 */ /* 0x002fe20000001209 */
[----:B0-----:R-:W-:Y:S01]  /*0d80*/  VIADD R10, R18, 0xffffffff ;  /* 0xffffffff120a7836 */ /* 0x001fe20000000000 */
[----:B------:R-:W-:Y:S01]  /*0d90*/  SHF.L.U32 R7, R23, R22, RZ ;  /* 0x0000001617077219 */ /* 0x000fe200000006ff */
[----:B------:R-:W-:Y:S01]  /*0da0*/  IMAD.MOV.U32 R14, RZ, RZ, 0x1 ;  /* 0x00000001ff0e7424 */ /* 0x000fe200078e00ff */
[----:B------:R-:W-:Y:S01]  /*0db0*/  LOP3.LUT R8, R16, R13, RZ, 0xc0, !PT ;  /* 0x0000000d10087212 */ /* 0x000fe200078ec0ff */
[----:B------:R-:W-:Y:S01]  /*0dc0*/  IMAD.MOV R11, RZ, RZ, -R9 ;  /* 0x000000ffff0b7224 */ /* 0x000fe200078e0a09 */
[----:B------:R-:W-:Y:S02]  /*0dd0*/  SEL R12, R12, R29, !P3 ;  /* 0x0000001d0c0c7207 */ /* 0x000fe40005800000 */
[----:B------:R-:W-:Y:S01]  /*0de0*/  LOP3.LUT R10, R19, R10, RZ, 0xc0, !PT ;  /* 0x0000000a130a7212 */ /* 0x000fe200078ec0ff */
[----:B------:R-:W-:Y:S02]  /*0df0*/  IMAD R9, R7, R9, R8 ;  /* 0x0000000907097224 */ /* 0x000fe400078e0208 */
[----:B--2---:R-:W-:-:S02]  /*0e00*/  IMAD R7, R11, R24, R20 ;  /* 0x000000180b077224 */ /* 0x004fc400078e0214 */
[----:B---3--:R-:W-:Y:S02]  /*0e10*/  IMAD R12, R9, R25, R12 ;  /* 0x00000019090c7224 */ /* 0x008fe400078e020c */
[----:B------:R-:W-:-:S05]  /*0e20*/  IMAD R7, R7, R18, R10 ;  /* 0x0000001207077224 */ /* 0x000fca00078e020a */
[----:B------:R-:W-:Y:S02]  /*0e30*/  SEL R11, R7, R12, !P3 ;  /* 0x0000000c070b7207 */ /* 0x000fe40005800000 */
[----:B------:R-:W-:Y:S01]  /*0e40*/  SEL R10, R12, R7, !P3 ;  /* 0x000000070c0a7207 */ /* 0x000fe20005800000 */
[----:B------:R-:W-:-:S07]  /*0e50*/  IMAD.MOV.U32 R7, RZ, RZ, R28 ;  /* 0x000000ffff077224 */ /* 0x000fce00078e001c */
.L_x_8:
[----:B------:R-:W-:-:S08]  /*0e60*/  NOP ;  /* 0x0000000000007918 */ /* 0x000fd00000000000 */
[----:B------:R-:W0:Y:S02]  /*0e70*/  USETMAXREG.TRY_ALLOC.CTAPOOL UP0, 0xe8 ;  /* 0x000000e8000079c8 */ /* 0x000e240008000600 */
[----:B0-----:R-:W-:-:S13]  /*0e80*/  PLOP3.LUT P0, PT, PT, PT, UP0, 0x80, 0x0 ;  /* 0x000000000000781c */ /* 0x001fda0003f0f008 */
[----:B------:R-:W-:Y:S05]  /*0e90*/  @!P0 BRA `(.L_x_8) ;  /* 0xfffffffc00f08947 */ /* 0x000fea000383ffff */
[----:B------:R-:W-:Y:S01]  /*0ea0*/  ULDC.64 UR4, c[0x0][0x598] ;  /* 0x0001660000047ab9 */ /* 0x000fe20000000a00 */
[----:B------:R-:W-:Y:S01]  /*0eb0*/  ULDC.64 UR20, c[0x0][0x208] ;  /* 0x0000820000147ab9 */ /* 0x000fe20000000a00 */
[----:B------:R-:W-:-:S04]  /*0ec0*/  ISETP.NE.U32.AND P0, PT, RZ, UR4, PT ;  /* 0x00000004ff007c0c */ /* 0x000fc8000bf05070 */
[----:B------:R-:W-:-:S13]  /*0ed0*/  ISETP.NE.AND.EX P0, PT, RZ, UR5, PT, P0 ;  /* 0x00000005ff007c0c */ /* 0x000fda000bf05300 */
[----:B------:R-:W-:Y:S05]  /*0ee0*/  @!P0 BRA `(.L_x_11) ;  /* 0x00000000001c8947 */ /* 0x000fea0003800000 */
[----:B------:R-:W0:Y:S02]  /*0ef0*/  LDC.64 R8, c[0x0][0x598] ;  /* 0x00016600ff087b82 */ /* 0x000e240000000a00 */
[----:B0-----:R-:W2:Y:S02]  /*0f00*/  LDG.E.64 R8, desc[UR20][R8.64] ;  /* 0x0000001408087981 */ /* 0x001ea4000c1e1b00 */
[----:B--2---:R-:W-:-:S04]  /*0f10*/  ISETP.NE.U32.AND P0, PT, R8, RZ, PT ;  /* 0x000000ff0800720c */ /* 0x004fc80003f05070 */
[----:B------:R-:W-:-:S13]  /*0f20*/  ISETP.NE.AND.EX P0, PT, R9, RZ, PT, P0 ;  /* 0x000000ff0900720c */ /* 0x000fda0003f05300 */
[----:B------:R-:W-:Y:S05]  /*0f30*/  @!P0 BRA `(.L_x_11) ;  /* 0x0000000000088947 */ /* 0x000fea0003800000 */
[----:B------:R0:W5:Y:S01]  /*0f40*/  LD.E R8, desc[UR20][R8.64] ;  /* 0x0000001408087980 */ /* 0x000162000c101900 */
[----:B------:R-:W-:Y:S05]  /*0f50*/  BRA `(.L_x_12) ;  /* 0x0000000000207947 */ /* 0x000fea0003800000 */
.L_x_11:
[----:B------:R-:W-:Y:S02]  /*0f60*/  ULDC.64 UR4, c[0x0][0x588] ;  /* 0x0001620000047ab9 */ /* 0x000fe40000000a00 */
[----:B------:R-:W-:-:S04]  /*0f70*/  ISETP.NE.U32.AND P0, PT, RZ, UR4, PT ;  /* 0x00000004ff007c0c */ /* 0x000fc8000bf05070 */
[----:B------:R-:W-:-:S13]  /*0f80*/  ISETP.NE.AND.EX P0, PT, RZ, UR5, PT, P0 ;  /* 0x00000005ff007c0c */ /* 0x000fda000bf05300 */
[----:B------:R-:W-:Y:S05]  /*0f90*/  @!P0 BRA `(.L_x_13) ;  /* 0x00000000000c8947 */ /* 0x000fea0003800000 */
[----:B------:R-:W0:Y:S02]  /*0fa0*/  LDC.64 R8, c[0x0][0x588] ;  /* 0x00016200ff087b82 */ /* 0x000e240000000a00 */
[----:B0-----:R1:W5:Y:S01]  /*0fb0*/  LDG.E R8, desc[UR20][R8.64] ;  /* 0x0000001408087981 */ /* 0x001362000c1e1900 */
[----:B------:R-:W-:Y:S05]  /*0fc0*/  BRA `(.L_x_12) ;  /* 0x0000000000047947 */ /* 0x000fea0003800000 */
.L_x_13:
[----:B------:R-:W2:Y:S02]  /*0fd0*/  LDC R8, c[0x0][0x580] ;  /* 0x00016000ff087b82 */ /* 0x000ea40000000800 */
.L_x_12:
[----:B------:R-:W-:Y:S02]  /*0fe0*/  ULDC.64 UR4, c[0x0][0x5a0] ;  /* 0x0001680000047ab9 */ /* 0x000fe40000000a00 */
[----:B------:R-:W-:-:S04]  /*0ff0*/  ISETP.NE.U32.AND P0, PT, RZ, UR4, PT ;  /* 0x00000004ff007c0c */ /* 0x000fc8000bf05070 */
[----:B------:R-:W-:-:S13]  /*1000*/  ISETP.NE.AND.EX P0, PT, RZ, UR5, PT, P0 ;  /* 0x00000005ff007c0c */ /* 0x000fda000bf05300 */
[----:B------:R-:W-:Y:S05]  /*1010*/  @!P0 BRA `(.L_x_14) ;  /* 0x00000000001c8947 */ /* 0x000fea0003800000 */
[----:B------:R-:W3:Y:S02]  /*1020*/  LDC.64 R12, c[0x0][0x5a0] ;  /* 0x00016800ff0c7b82 */ /* 0x000ee40000000a00 */
[----:B---3--:R-:W3:Y:S02]  /*1030*/  LDG.E.64 R12, desc[UR20][R12.64] ;  /* 0x000000140c0c7981 */ /* 0x008ee4000c1e1b00 */
[----:B---3--:R-:W-:-:S04]  /*1040*/  ISETP.NE.U32.AND P0, PT, R12, RZ, PT ;  /* 0x000000ff0c00720c */ /* 0x008fc80003f05070 */
[----:B------:R-:W-:-:S13]  /*1050*/  ISETP.NE.AND.EX P0, PT, R13, RZ, PT, P0 ;  /* 0x000000ff0d00720c */ /* 0x000fda0003f05300 */
[----:B------:R-:W-:Y:S05]  /*1060*/  @!P0 BRA `(.L_x_14) ;  /* 0x0000000000088947 */ /* 0x000fea0003800000 */
[----:B01----:R0:W5:Y:S01]  /*1070*/  LD.E R9, desc[UR20][R12.64] ;  /* 0x000000140c097980 */ /* 0x003162000c101900 */
[----:B------:R-:W-:Y:S05]  /*1080*/  BRA `(.L_x_15) ;  /* 0x0000000000207947 */ /* 0x000fea0003800000 */
.L_x_14:
[----:B------:R-:W-:Y:S02]  /*1090*/  ULDC.64 UR4, c[0x0][0x590] ;  /* 0x0001640000047ab9 */ /* 0x000fe40000000a00 */
[----:B------:R-:W-:-:S04]  /*10a0*/  ISETP.NE.U32.AND P0, PT, RZ, UR4, PT ;  /* 0x00000004ff007c0c */ /* 0x000fc8000bf05070 */
[----:B------:R-:W-:-:S13]  /*10b0*/  ISETP.NE.AND.EX P0, PT, RZ, UR5, PT, P0 ;  /* 0x00000005ff007c0c */ /* 0x000fda000bf05300 */
[----:B------:R-:W-:Y:S05]  /*10c0*/  @!P0 BRA `(.L_x_16) ;  /* 0x00000000000c8947 */ /* 0x000fea0003800000 */
[----:B------:R-:W0:Y:S02]  /*10d0*/  LDC.64 R12, c[0x0][0x590] ;  /* 0x00016400ff0c7b82 */ /* 0x000e240000000a00 */
[----:B01----:R1:W5:Y:S01]  /*10e0*/  LDG.E R9, desc[UR20][R12.64] ;  /* 0x000000140c097981 */ /* 0x003362000c1e1900 */
[----:B------:R-:W-:Y:S05]  /*10f0*/  BRA `(.L_x_15) ;  /* 0x0000000000047947 */ /* 0x000fea0003800000 */
.L_x_16:
[----:B01----:R-:W3:Y:S02]  /*1100*/  LDC R9, c[0x0][0x584] ;  /* 0x00016100ff097b82 */ /* 0x003ee40000000800 */
.L_x_15:
[----:B------:R-:W-:-:S13]  /*1110*/  LOP3.LUT P0, RZ, R14, 0xff, RZ, 0xc0, !PT ;  /* 0x000000ff0eff7812 */ /* 0x000fda000780c0ff */
[----:B------:R-:W-:Y:S05]  /*1120*/  @!P0 EXIT ;  /* 0x000000000000894d */ /* 0x000fea0003800000 */
[----:B------:R-:W-:Y:S01]  /*1130*/  ULDC UR4, c[0x0][0x28c] ;  /* 0x0000a30000047ab9 */ /* 0x000fe20000000800 */
[----:B------:R-:W-:Y:S01]  /*1140*/  LOP3.LUT R144, R4, 0x1, RZ, 0xfc, !PT ;  /* 0x0000000104907812 */ /* 0x000fe200078efcff */
[----:B------:R-:W-:-:S04]  /*1150*/  UIADD3 UR4, UR4, 0x7f, URZ ;  /* 0x0000007f04047890 */ /* 0x000fc8000fffe03f */
[----:B------:R-:W-:-:S04]  /*1160*/  USHF.R.S32.HI UR5, URZ, 0x1f, UR4 ;  /* 0x0000001f3f057899 */ /* 0x000fc80008011404 */
[----:B------:R-:W-:-:S03]  /*1170*/  ULEA.HI UR5, UR5, UR4, URZ, 0x7 ;  /* 0x0000000405057291 */ /* 0x000fc6000f8f383f */
[----:B------:R-:W-:Y:S01]  /*1180*/  UMOV UR4, URZ ;  /* 0x0000003f00047c82 */ /* 0x000fe20008000000 */
[----:B------:R-:W-:-:S03]  /*1190*/  USHF.R.S32.HI UR9, URZ, 0x7, UR5 ;  /* 0x000000073f097899 */ /* 0x000fc60008011405 */
[----:B------:R-:W-:-:S09]  /*11a0*/  UMOV UR5, URZ ;  /* 0x0000003f00057c82 */ /* 0x000fd20008000000 */
.L_x_171:
[----:B01----:R-:W-:Y:S01]  /*11b0*/  LOP3.LUT R12, R0, 0x80, RZ, 0xc0, !PT ;  /* 0x00000080000c7812 */ /* 0x003fe200078ec0ff */
[----:B------:R-:W0:Y:S01]  /*11c0*/  S2UR UR13, SR_CgaCtaId ;  /* 0x00000000000d79c3 */ /* 0x000e220000008800 */
[----:B------:R-:W-:Y:S01]  /*11d0*/  UMOV UR12, 0x400 ;  /* 0x00000400000c7882 */ /* 0x000fe20000000000 */
[----:B------:R-:W-:Y:S01]  /*11e0*/  UMOV UR6, URZ ;  /* 0x0000003f00067c82 */ /* 0x000fe20008000000 */
[----:B------:R-:W-:Y:S01]  /*11f0*/  SHF.R.U32.HI R12, RZ, 0x7, R12 ;  /* 0x00000007ff0c7819 */ /* 0x000fe2000001160c */
[----:B------:R-:W-:Y:S01]  /*1200*/  UMOV UR7, URZ ;  /* 0x0000003f00077c82 */ /* 0x000fe20008000000 */
[----:B------:R-:W-:Y:S02]  /*1210*/  CS2R R20, SRZ ;  /* 0x0000000000147805 */ /* 0x000fe4000001ff00 */
[----:B------:R-:W-:Y:S02]  /*1220*/  CS2R R18, SRZ ;  /* 0x0000000000127805 */ /* 0x000fe4000001ff00 */
[----:B------:R-:W-:Y:S01]  /*1230*/  CS2R R22, SRZ ;  /* 0x0000000000167805 */ /* 0x000fe2000001ff00 */
[----:B------:R-:W1:Y:S01]  /*1240*/  LDC R13, c[0x0][0x28c] ;  /* 0x0000a300ff0d7b82 */ /* 0x000e620000000800 */
[----:B----4-:R-:W4:Y:S01]  /*1250*/  SHFL.IDX PT, R12, R12, RZ, 0x1f ;  /* 0x00001fff0c0c7589 */ /* 0x010f2200000e0000 */
[----:B------:R-:W-:-:S02]  /*1260*/  CS2R R88, SRZ ;  /* 0x0000000000587805 */ /* 0x000fc4000001ff00 */
[----:B------:R-:W-:Y:S02]  /*1270*/  CS2R R90, SRZ ;  /* 0x00000000005a7805 */ /* 0x000fe4000001ff00 */
[----:B------:R-:W-:Y:S02]  /*1280*/  CS2R R92, SRZ ;  /* 0x00000000005c7805 */ /* 0x000fe4000001ff00 */
[----:B------:R-:W-:Y:S02]  /*1290*/  CS2R R94, SRZ ;  /* 0x00000000005e7805 */ /* 0x000fe4000001ff00 */
[----:B------:R-:W-:Y:S02]  /*12a0*/  CS2R R98, SRZ ;  /* 0x0000000000627805 */ /* 0x000fe4000001ff00 */
[----:B------:R-:W-:Y:S02]  /*12b0*/  CS2R R96, SRZ ;  /* 0x0000000000607805 */ /* 0x000fe4000001ff00 */
        /* <DEDUP_REMOVED lines=16> */
[----:B-1----:R-:W-:Y:S02]  /*13c0*/  ISETP.GE.AND P0, PT, R13, 0x1, PT ;  /* 0x000000010d00780c */ /* 0x002fe40003f06270 */
[----:B------:R-:W-:Y:S02]  /*13d0*/  CS2R R132, SRZ ;  /* 0x0000000000847805 */ /* 0x000fe4000001ff00 */
[----:B----4-:R-:W-:-:S02]  /*13e0*/  R2UR UR8, R12 ;  /* 0x000000000c0872ca */ /* 0x010fc400000e0000 */
[----:B------:R-:W-:Y:S02]  /*13f0*/  CS2R R134, SRZ ;  /* 0x0000000000867805 */ /* 0x000fe4000001ff00 */
[----:B------:R-:W-:Y:S02]  /*1400*/  CS2R R136, SRZ ;  /* 0x0000000000887805 */ /* 0x000fe4000001ff00 */
[----:B------:R-:W-:Y:S02]  /*1410*/  CS2R R138, SRZ ;  /* 0x00000000008a7805 */ /* 0x000fe4000001ff00 */
[----:B------:R-:W-:Y:S02]  /*1420*/  CS2R R140, SRZ ;  /* 0x00000000008c7805 */ /* 0x000fe4000001ff00 */
[----:B------:R-:W-:Y:S01]  /*1430*/  CS2R R142, SRZ ;  /* 0x00000000008e7805 */ /* 0x000fe2000001ff00 */
[----:B------:R-:W-:Y:S01]  /*1440*/  IMAD.MOV.U32 R145, RZ, RZ, RZ ;  /* 0x000000ffff917224 */ /* 0x000fe200078e00ff */
[----:B------:R-:W-:Y:S01]  /*1450*/  CS2R R56, SRZ ;  /* 0x0000000000387805 */ /* 0x000fe2000001ff00 */
[----:B------:R-:W-:Y:S01]  /*1460*/  IMAD.MOV.U32 R147, RZ, RZ, RZ ;  /* 0x000000ffff937224 */ /* 0x000fe200078e00ff */
[----:B------:R-:W-:Y:S01]  /*1470*/  CS2R R58, SRZ ;  /* 0x00000000003a7805 */ /* 0x000fe2000001ff00 */
[----:B------:R-:W-:Y:S01]  /*1480*/  IMAD.U32 R16, RZ, RZ, UR4 ;  /* 0x00000004ff107e24 */ /* 0x000fe2000f8e00ff */
[----:B------:R-:W-:-:S02]  /*1490*/  CS2R R60, SRZ ;  /* 0x00000000003c7805 */ /* 0x000fc4000001ff00 */
[----:B------:R-:W-:Y:S01]  /*14a0*/  CS2R R62, SRZ ;  /* 0x00000000003e7805 */ /* 0x000fe2000001ff00 */
[----:B------:R-:W-:Y:S01]  /*14b0*/  ULEA.HI UR10, UR8, UR8, URZ, 0x1 ;  /* 0x00000008080a7291 */ /* 0x000fe2000f8f083f */
[----:B------:R-:W-:Y:S02]  /*14c0*/  CS2R R64, SRZ ;  /* 0x0000000000407805 */ /* 0x000fe4000001ff00 */
[----:B------:R-:W-:Y:S02]  /*14d0*/  CS2R R66, SRZ ;  /* 0x0000000000427805 */ /* 0x000fe4000001ff00 */
[----:B------:R-:W-:Y:S01]  /*14e0*/  CS2R R68, SRZ ;  /* 0x0000000000447805 */ /* 0x000fe2000001ff00 */
[----:B------:R-:W-:Y:S01]  /*14f0*/  ULOP3.LUT UR11, UR10, 0x7fffe, URZ, 0xc0, !UPT ;  /* 0x0007fffe0a0b7892 */ /* 0x000fe2000f8ec03f */
[----:B------:R-:W-:Y:S01]  /*1500*/  CS2R R70, SRZ ;  /* 0x0000000000467805 */ /* 0x000fe2000001ff00 */
[----:B0-----:R-:W-:Y:S01]  /*1510*/  ULEA UR10, UR13, UR12, 0x18 ;  /* 0x0000000c0d0a7291 */ /* 0x001fe2000f8ec03f */
[----:B------:R-:W-:Y:S01]  /*1520*/  CS2R R72, SRZ ;  /* 0x0000000000487805 */ /* 0x000fe2000001ff00 */
[----:B------:R-:W-:Y:S01]  /*1530*/  UIADD3 UR11, UR8, -UR11, URZ ;  /* 0x8000000b080b7290 */ /* 0x000fe2000fffe03f */
[----:B------:R-:W-:Y:S01]  /*1540*/  CS2R R74, SRZ ;  /* 0x00000000004a7805 */ /* 0x000fe2000001ff00 */
[----:B------:R-:W-:Y:S01]  /*1550*/  UMOV UR12, UR5 ;  /* 0x00000005000c7c82 */ /* 0x000fe20008000000 */
[----:B------:R-:W-:Y:S01]  /*1560*/  UMOV UR8, URZ ;  /* 0x0000003f00087c82 */ /* 0x000fe20008000000 */
[----:B------:R-:W-:Y:S01]  /*1570*/  ULEA UR11, UR11, UR10, 0xd ;  /* 0x0000000a0b0b7291 */ /* 0x000fe2000f8e683f */
[----:B------:R-:W-:-:S02]  /*1580*/  CS2R R76, SRZ ;  /* 0x00000000004c7805 */ /* 0x000fc4000001ff00 */
[----:B------:R-:W-:Y:S02]  /*1590*/  CS2R R78, SRZ ;  /* 0x00000000004e7805 */ /* 0x000fe4000001ff00 */
[----:B------:R-:W-:Y:S01]  /*15a0*/  CS2R R80, SRZ ;  /* 0x0000000000507805 */ /* 0x000fe2000001ff00 */
[----:B------:R-:W-:Y:S01]  /*15b0*/  UIADD3 UR11, UR11, 0x100, URZ ;  /* 0x000001000b0b7890 */ /* 0x000fe2000fffe03f */
[----:B------:R-:W-:Y:S02]  /*15c0*/  CS2R R82, SRZ ;  /* 0x0000000000527805 */ /* 0x000fe4000001ff00 */
[----:B------:R-:W-:Y:S02]  /*15d0*/  CS2R R84, SRZ ;  /* 0x0000000000547805 */ /* 0x000fe4000001ff00 */
[----:B------:R-:W-:Y:S01]  /*15e0*/  CS2R R86, SRZ ;  /* 0x0000000000567805 */ /* 0x000fe2000001ff00 */
[----:B------:R-:W-:Y:S01]  /*15f0*/  USHF.R.U32.HI UR11, URZ, 0x4, UR11 ;  /* 0x000000043f0b7899 */ /* 0x000fe2000801160b */
[----:B------:R-:W-:-:S02]  /*1600*/  CS2R R24, SRZ ;  /* 0x0000000000187805 */ /* 0x000fc4000001ff00 */
[----:B------:R-:W-:Y:S02]  /*1610*/  CS2R R26, SRZ ;  /* 0x00000000001a7805 */ /* 0x000fe4000001ff00 */
[----:B------:R-:W-:Y:S01]  /*1620*/  CS2R R28, SRZ ;  /* 0x00000000001c7805 */ /* 0x000fe2000001ff00 */
[----:B------:R-:W-:Y:S01]  /*1630*/  ULOP3.LUT UR11, UR11, 0x3fff, URZ, 0xc0, !UPT ;  /* 0x00003fff0b0b7892 */ /* 0x000fe2000f8ec03f */
        /* <DEDUP_REMOVED lines=12> */
[----:B------:R-:W-:Y:S01]  /*1700*/  CS2R R54, SRZ ;  /* 0x0000000000367805 */ /* 0x000fe2000001ff00 */
[----:B--23--:R-:W-:Y:S06]  /*1710*/  @!P0 BRA `(.L_x_17) ;  /* 0x0000000800a08947 */ /* 0x00cfec0003800000 */
[----:B------:R-:W-:-:S13]  /*1720*/  ISETP.NE.AND P1, PT, R144, 0x3, PT ;  /* 0x000000039000780c */ /* 0x000fda0003f25270 */
[----:B------:R-:W-:Y:S05]  /*1730*/  @!P1 BRA `(.L_x_18) ;  /* 0x0000000000049947 */ /* 0x000fea0003800000 */
[----:B------:R-:W-:Y:S01]  /*1740*/  BPT.TRAP 0x1 ;  /* 0x000000040000795c */ /* 0x000fe20000300000 */
.L_x_18:
[----:B------:R-:W-:Y:S01]  /*1750*/  ULEA UR6, UR5, UR10, 0x3 ;  /* 0x0000000a05067291 */ /* 0x000fe2000f8e183f */
[----:B------:R-:W-:-:S05]  /*1760*/  IMAD.U32 R12, RZ, RZ, UR4 ;  /* 0x00000004ff0c7e24 */ /* 0x000fca000f8e00ff */
[----:B------:R-:W-:-:S04]  /*1770*/  SHF.L.U32 R12, R12, 0x1f, RZ ;  /* 0x0000001f0c0c7819 */ /* 0x000fc800000006ff */
[----:B------:R0:W1:Y:S01]  /*1780*/  SYNCS.PHASECHK.TRANS64.TRYWAIT P0, [UR6], R12 ;  /* 0x0000000cff0075a7 */ /* 0x0000620008000146 */
[----:B------:R-:W-:Y:S05]  /*1790*/  @!P1 BRA `(.L_x_19) ;  /* 0x0000000000049947 */ /* 0x000fea0003800000 */
[----:B------:R-:W-:Y:S01]  /*17a0*/  BPT.TRAP 0x1 ;  /* 0x000000040000795c */ /* 0x000fe20000300000 */
.L_x_19:
[----:B-1----:R-:W-:Y:S05]  /*17b0*/  @P0 BRA `(.L_x_20) ;  /* 0x0000000000080947 */ /* 0x002fea0003800000 */
[----:B------:R-:W1:Y:S02]  /*17c0*/  SYNCS.PHASECHK.TRANS64.TRYWAIT P0, [UR6], R12 ;  /* 0x0000000cff0075a7 */ /* 0x000e640008000146 */
[----:B-1----:R-:W-:Y:S05]  /*17d0*/  @!P0 BRA `(.L_x_21) ;  /* 0x0000008000488947 */ /* 0x002fea0003800000 */
.L_x_20:
[----:B------:R-:W-:Y:S01]  /*17e0*/  UIADD3 UR6, UR10, 0x18100, URZ ;  /* 0x000181000a067890 */ /* 0x000fe2000fffe03f */
[----:B------:R-:W-:Y:S01]  /*17f0*/  WARPGROUP.ARRIVE ;  /* 0x00000000000079c5 */ /* 0x000fe20000000000 */
[----:B------:R-:W-:Y:S01]  /*1800*/  ULOP3.LUT UR8, UR11, 0x10000, URZ, 0xfc, !UPT ;  /* 0x000100000b087892 */ /* 0x000fe2000f8efc3f */
[----:B------:R-:W-:Y:S01]  /*1810*/  CS2R R20, SRZ ;  /* 0x0000000000147805 */ /* 0x000fe2000001ff00 */
[----:B------:R-:W-:Y:S01]  /*1820*/  USHF.R.U32.HI UR6, URZ, 0x4, UR6 ;  /* 0x000000043f067899 */ /* 0x000fe20008011606 */
[----:B------:R-:W-:Y:S01]  /*1830*/  CS2R R18, SRZ ;  /* 0x0000000000127805 */ /* 0x000fe2000001ff00 */
[----:B------:R-:W-:Y:S01]  /*1840*/  ULEA UR8, UR5, UR8, 0xb ;  /* 0x0000000805087291 */ /* 0x000fe2000f8e583f */
[----:B------:R-:W-:Y:S01]  /*1850*/  CS2R R22, SRZ ;  /* 0x0000000000167805 */ /* 0x000fe2000001ff00 */
[----:B------:R-:W-:Y:S01]  /*1860*/  ULOP3.LUT UR6, UR6, 0x3fff, URZ, 0xc0, !UPT ;  /* 0x00003fff06067892 */ /* 0x000fe2000f8ec03f */
[----:B------:R-:W-:Y:S01]  /*1870*/  CS2R R88, SRZ ;  /* 0x0000000000587805 */ /* 0x000fe2000001ff00 */
[----:B------:R-:W-:Y:S01]  /*1880*/  UMOV UR13, 0x40000040 ;  /* 0x40000040000d7882 */ /* 0x000fe20000000000 */
[----:B------:R-:W-:Y:S01]  /*1890*/  UMOV UR15, 0x40000040 ;  /* 0x40000040000f7882 */ /* 0x000fe20000000000 */
[----:B------:R-:W-:Y:S01]  /*18a0*/  ULOP3.LUT UR6, UR6, 0x10000, URZ, 0xfc, !UPT ;  /* 0x0001000006067892 */ /* 0x000fe2000f8efc3f */
[----:B------:R-:W-:Y:S01]  /*18b0*/  CS2R R90, SRZ ;  /* 0x00000000005a7805 */ /* 0x000fe2000001ff00 */
[----:B------:R-:W-:Y:S01]  /*18c0*/  UMOV UR12, UR8 ;  /* 0x00000008000c7c82 */ /* 0x000fe20008000000 */
[----:B------:R-:W-:Y:S01]  /*18d0*/  CS2R R92, SRZ ;  /* 0x00000000005c7805 */ /* 0x000fe2000001ff00 */
[----:B------:R-:W-:Y:S01]  /*18e0*/  ULEA UR7, UR5, UR6, 0x9 ;  /* 0x0000000605077291 */ /* 0x000fe2000f8e483f */
[----:B------:R-:W-:Y:S01]  /*18f0*/  CS2R R94, SRZ ;  /* 0x00000000005e7805 */ /* 0x000fe2000001ff00 */
[----:B------:R-:W-:Y:S01]  /*1900*/  UIADD3 UR6, UR8, 0x400, URZ ;  /* 0x0000040008067890 */ /* 0x000fe2000fffe03f */
[----:B------:R-:W-:-:S02]  /*1910*/  CS2R R98, SRZ ;  /* 0x0000000000627805 */ /* 0x000fc4000001ff00 */
[----:B------:R-:W-:Y:S02]  /*1920*/  CS2R R96, SRZ ;  /* 0x0000000000607805 */ /* 0x000fe4000001ff00 */
[----:B------:R-:W-:Y:S02]  /*1930*/  CS2R R100, SRZ ;  /* 0x0000000000647805 */ /* 0x000fe4000001ff00 */
[----:B------:R-:W-:Y:S01]  /*1940*/  CS2R R102, SRZ ;  /* 0x0000000000667805 */ /* 0x000fe2000001ff00 */
[----:B------:R-:W-:Y:S01]  /*1950*/  UMOV UR14, UR7 ;  /* 0x00000007000e7c82 */ /* 0x000fe20008000000 */
[----:B------:R-:W-:Y:S01]  /*1960*/  CS2R R104, SRZ ;  /* 0x0000000000687805 */ /* 0x000fe2000001ff00 */
[----:B------:R-:W-:Y:S01]  /*1970*/  QGMMA.64x64x32.F32.E5M2.E5M2 R56, gdesc[UR12], RZ, !UPT ;  /* 0x00e000000c3879f3 */ /* 0x000fe2000c7038ff */
[----:B------:R-:W-:Y:S01]  /*1980*/  UMOV UR12, UR6 ;  /* 0x00000006000c7c82 */ /* 0x000fe20008000000 */
[----:B------:R-:W-:Y:S01]  /*1990*/  UMOV UR13, 0x40000040 ;  /* 0x40000040000d7882 */ /* 0x000fe20000000000 */
[----:B------:R-:W-:Y:S01]  /*19a0*/  UIADD3 UR6, UR8, 0x402, URZ ;  /* 0x0000040208067890 */ /* 0x000fe2000fffe03f */
[----:B------:R-:W-:Y:S01]  /*19b0*/  QGMMA.64x64x32.F32.E5M2.E5M2 R24, gdesc[UR12], RZ, !UPT ;  /* 0x00e000000c1879f3 */ /* 0x000fe2000c7038ff */
[----:B------:R-:W-:Y:S01]  /*19c0*/  UIADD3 UR12, UR8, 0x2, URZ ;  /* 0x00000002080c7890 */ /* 0x000fe2000fffe03f */
[----:B------:R-:W-:Y:S01]  /*19d0*/  CS2R R106, SRZ ;  /* 0x00000000006a7805 */ /* 0x000fe2000001ff00 */
[----:B------:R-:W-:Y:S01]  /*19e0*/  UIADD3 UR14, UR7, 0x2, URZ ;  /* 0x00000002070e7890 */ /* 0x000fe2000fffe03f */
[----:B------:R-:W-:Y:S01]  /*19f0*/  CS2R R110, SRZ ;  /* 0x00000000006e7805 */ /* 0x000fe2000001ff00 */
[----:B------:R-:W-:Y:S01]  /*1a00*/  UMOV UR13, 0x40000040 ;  /* 0x40000040000d7882 */ /* 0x000fe20000000000 */
[----:B------:R-:W-:Y:S01]  /*1a10*/  UMOV UR15, 0x40000040 ;  /* 0x40000040000f7882 */ /* 0x000fe20000000000 */
        /* <DEDUP_REMOVED lines=16> */
[----:B------:R-:W-:Y:S01]  /*1b20*/  CS2R R142, SRZ ;  /* 0x00000000008e7805 */ /* 0x000fe2000001ff00 */
[----:B------:R-:W-:Y:S02]  /*1b30*/  IMAD.MOV.U32 R145, RZ, RZ, RZ ;  /* 0x000000ffff917224 */ /* 0x000fe400078e00ff */
[----:B------:R-:W-:Y:S01]  /*1b40*/  IMAD.MOV.U32 R147, RZ, RZ, RZ ;  /* 0x000000ffff937224 */ /* 0x000fe200078e00ff */
[----:B------:R-:W-:Y:S01]  /*1b50*/  QGMMA.64x64x32.F32.E5M2.E5M2 R56, gdesc[UR12], R56 ;  /* 0x00e000000c3879f3 */ /* 0x000fe20008703838 */
[----:B------:R-:W-:Y:S01]  /*1b60*/  UMOV UR12, UR6 ;  /* 0x00000006000c7c82 */ /* 0x000fe20008000000 */
[----:B------:R-:W-:Y:S01]  /*1b70*/  UMOV UR13, 0x40000040 ;  /* 0x40000040000d7882 */ /* 0x000fe20000000000 */
[----:B------:R-:W-:Y:S01]  /*1b80*/  UIADD3 UR6, UR8, 0x404, URZ ;  /* 0x0000040408067890 */ /* 0x000fe2000fffe03f */
[----:B------:R-:W-:Y:S01]  /*1b90*/  QGMMA.64x64x32.F32.E5M2.E5M2 R24, gdesc[UR12], R24 ;  /* 0x00e000000c1879f3 */ /* 0x000fe20008703818 */
[----:B------:R-:W-:-:S02]  /*1ba0*/  UIADD3 UR12, UR8, 0x4, URZ ;  /* 0x00000004080c7890 */ /* 0x000fc4000fffe03f */
[----:B------:R-:W-:Y:S01]  /*1bb0*/  UIADD3 UR14, UR7, 0x4, URZ ;  /* 0x00000004070e7890 */ /* 0x000fe2000fffe03f */
[----:B------:R-:W-:Y:S01]  /*1bc0*/  UMOV UR13, 0x40000040 ;  /* 0x40000040000d7882 */ /* 0x000fe20000000000 */
[----:B------:R-:W-:-:S07]  /*1bd0*/  UMOV UR15, 0x40000040 ;  /* 0x40000040000f7882 */ /* 0x000fce0000000000 */
[----:B------:R-:W-:Y:S01]  /*1be0*/  QGMMA.64x64x32.F32.E5M2.E5M2 R56, gdesc[UR12], R56 ;  /* 0x00e000000c3879f3 */ /* 0x000fe20008703838 */
[----:B------:R-:W-:Y:S01]  /*1bf0*/  UMOV UR12, UR6 ;  /* 0x00000006000c7c82 */ /* 0x000fe20008000000 */
[----:B------:R-:W-:Y:S01]  /*1c00*/  UMOV UR13, 0x40000040 ;  /* 0x40000040000d7882 */ /* 0x000fe20000000000 */
[----:B------:R-:W-:Y:S01]  /*1c10*/  UMOV UR6, 0x4 ;  /* 0x0000000400067882 */ /* 0x000fe20000000000 */
[----:B------:R-:W-:Y:S01]  /*1c20*/  QGMMA.64x64x32.F32.E5M2.E5M2 R24, gdesc[UR12], R24 ;  /* 0x00e000000c1879f3 */ /* 0x000fe20008703818 */
[----:B------:R-:W-:Y:S02]  /*1c30*/  UIADD3 UR14, UR7, 0x6, URZ ;  /* 0x00000006070e7890 */ /* 0x000fe4000fffe03f */
[----:B------:R-:W-:Y:S01]  /*1c40*/  UIADD3 UR12, UR8, 0x6, URZ ;  /* 0x00000006080c7890 */ /* 0x000fe2000fffe03f */
[----:B------:R-:W-:Y:S01]  /*1c50*/  ULDC UR7, c[0x0][0x50c] ;  /* 0x0001430000077ab9 */ /* 0x000fe20000000800 */
[----:B------:R-:W-:Y:S02]  /*1c60*/  UIADD3 UR8, UR8, 0x406, URZ ;  /* 0x0000040608087890 */ /* 0x000fe4000fffe03f */
[----:B------:R-:W-:Y:S01]  /*1c70*/  UISETP.NE.AND UP0, UPT, UR7, 0x4, UPT ;  /* 0x000000040700788c */ /* 0x000fe2000bf05270 */
[----:B------:R-:W-:Y:S01]  /*1c80*/  UMOV UR13, 0x40000040 ;  /* 0x40000040000d7882 */ /* 0x000fe20000000000 */
[----:B------:R-:W-:-:S02]  /*1c90*/  UMOV UR15, 0x40000040 ;  /* 0x40000040000f7882 */ /* 0x000fc40000000000 */
[----:B------:R-:W-:-:S06]  /*1ca0*/  USEL UR7, URZ, 0x1, UP0 ;  /* 0x000000013f077887 */ /* 0x000fcc0008000000 */
[----:B------:R-:W-:Y:S01]  /*1cb0*/  ISETP.NE.AND P0, PT, RZ, UR7, PT ;  /* 0x00000007ff007c0c */ /* 0x000fe2000bf05270 */
[----:B------:R-:W-:Y:S01]  /*1cc0*/  QGMMA.64x64x32.F32.E5M2.E5M2 R56, gdesc[UR12], R56 ;  /* 0x00e000000c3879f3 */ /* 0x000fe20008703838 */
[----:B------:R-:W-:Y:S01]  /*1cd0*/  UMOV UR12, UR8 ;  /* 0x00000008000c7c82 */ /* 0x000fe20008000000 */
[----:B------:R-:W-:Y:S02]  /*1ce0*/  UMOV UR13, 0x40000040 ;  /* 0x40000040000d7882 */ /* 0x000fe40000000000 */
[----:B------:R-:W-:Y:S08]  /*1cf0*/  QGMMA.64x64x32.F32.E5M2.E5M2 R24, gdesc[UR12], R24, gsb0 ;  /* 0x00e000000c1879f3 */ /* 0x000ff00008003818 */
[----:B------:R-:W-:Y:S05]  /*1d00*/  @!P0 BRA `(.L_x_22) ;  /* 0x0000000400088947 */ /* 0x000fea0003800000 */
[----:B------:R-:W-:Y:S02]  /*1d10*/  WARPGROUP.DEPBAR.LE gsb0, 0x0 ;  /* 0x00008000000079c5 */ /* 0x000fe40000010000 */
[----:B------:R-:W-:-:S01]  /*1d20*/  FADD R147, RZ, R56 ;  /* 0x00000038ff937221 */ /* 0x000fc20000000000 */
[----:B------:R-:W-:Y:S01]  /*1d30*/  FADD R142, RZ, R57 ;  /* 0x00000039ff8e7221 */ /* 0x000fe20000000000 */
        /* <DEDUP_REMOVED lines=62> */
[----:B------:R-:W-:-:S06]  /*2120*/  UMOV UR6, URZ ;  /* 0x0000003f00067c82 */ /* 0x000fcc0008000000 */
.L_x_22:
[----:B------:R-:W-:-:S04]  /*2130*/  UIADD3 UR12, UR5, 0x1, URZ ;  /* 0x00000001050c7890 */ /* 0x000fc8000fffe03f */
[----:B------:R-:W-:-:S04]  /*2140*/  UISETP.NE.AND UP0, UPT, UR12, 0x3, UPT ;  /* 0x000000030c00788c */ /* 0x000fc8000bf05270 */
[----:B------:R-:W-:Y:S02]  /*2150*/  USEL UR8, URZ, 0x1, UP0 ;  /* 0x000000013f087887 */ /* 0x000fe40008000000 */
[----:B------:R-:W-:Y:S02]  /*2160*/  USEL UR12, UR12, URZ, UP0 ;  /* 0x0000003f0c0c7287 */ /* 0x000fe40008000000 */
[----:B------:R-:W-:-:S06]  /*2170*/  ULOP3.LUT UR8, UR4, UR8, URZ, 0x3c, !UPT ;  /* 0x0000000804087292 */ /* 0x000fcc000f8e3c3f */
[----:B------:R-:W-:Y:S01]  /*2180*/  IMAD.U32 R16, RZ, RZ, UR8 ;  /* 0x00000008ff107e24 */ /* 0x000fe2000f8e00ff */
[----:B------:R-:W-:-:S06]  /*2190*/  UMOV UR8, 0x1 ;  /* 0x0000000100087882 */ /* 0x000fcc0000000000 */
.L_x_17:
[----:B------:R-:W-:-:S04]  /*21a0*/  UISETP.LT.AND UP0, UPT, UR9, 0x1, UPT ;  /* 0x000000010900788c */ /* 0x000fc8000bf01270 */
[----:B------:R-:W-:-:S04]  /*21b0*/  USEL UR13, UR9, 0x1, UP0 ;  /* 0x00000001090d7887 */ /* 0x000fc80008000000 */
[----:B------:R-:W-:-:S04]  /*21c0*/  UIADD3 UR13, UR9, -UR13, URZ ;  /* 0x8000000d090d7290 */ /* 0x000fc8000fffe03f */
[----:B------:R-:W-:-:S06]  /*21d0*/  UISETP.GE.AND UP0, UPT, UR13, 0x1, UPT ;  /* 0x000000010d00788c */ /* 0x000fcc000bf06270 */
[----:B------:R-:W-:-:S13]  /*21e0*/  PLOP3.LUT P0, PT, PT, PT, UP0, 0x80, 0x0 ;  /* 0x000000000000781c */ /* 0x000fda0003f0f008 */
[----:B------:R-:W-:Y:S05]  /*21f0*/  @!P0 BRA `(.L_x_23) ;  /* 0x0000000800788947 */ /* 0x000fea0003800000 */
[----:B01----:R-:W-:Y:S01]  /*2200*/  IMAD.U32 R12, RZ, RZ, UR13 ;  /* 0x0000000dff0c7e24 */ /* 0x003fe2000f8e00ff */
[----:B------:R-:W-:Y:S01]  /*2210*/  ULDC UR14, c[0x0][0x50c] ;  /* 0x00014300000e7ab9 */ /* 0x000fe20000000800 */
[----:B------:R-:W-:-:S07]  /*2220*/  IMAD.U32 R13, RZ, RZ, UR5 ;  /* 0x00000005ff0d7e24 */ /* 0x000fce000f8e00ff */
.L_x_31:
[----:B------:R-:W-:-:S13]  /*2230*/  ISETP.NE.AND P1, PT, R144, 0x3, PT ;  /* 0x000000039000780c */ /* 0x000fda0003f25270 */
[----:B------:R-:W-:Y:S05]  /*2240*/  @!P1 BRA `(.L_x_24) ;  /* 0x0000000000049947 */ /* 0x000fea0003800000 */
[----:B------:R-:W-:Y:S01]  /*2250*/  BPT.TRAP 0x1 ;  /* 0x000000040000795c */ /* 0x000fe20000300000 */
.L_x_24:
[----:B------:R-:W0:Y:S01]  /*2260*/  S2UR UR13, SR_CgaCtaId ;  /* 0x00000000000d79c3 */ /* 0x000e220000008800 */
[----:B------:R-:W-:Y:S01]  /*2270*/  UMOV UR10, 0x400 ;  /* 0x00000400000a7882 */ /* 0x000fe20000000000 */
[----:B------:R-:W-:Y:S01]  /*2280*/  SHF.L.U32 R14, R16, 0x1f, RZ ;  /* 0x0000001f100e7819 */ /* 0x000fe200000006ff */
[----:B0-----:R-:W-:-:S04]  /*2290*/  ULEA UR10, UR13, UR10, 0x18 ;  /* 0x0000000a0d0a7291 */ /* 0x001fc8000f8ec03f */
[----:B------:R-:W-:-:S09]  /*22a0*/  ULEA UR13, UR12, UR10, 0x3 ;  /* 0x0000000a0c0d7291 */ /* 0x000fd2000f8e183f */
[----:B------:R0:W1:Y:S01]  /*22b0*/  SYNCS.PHASECHK.TRANS64.TRYWAIT P0, [UR13], R14 ;  /* 0x0000000eff0075a7 */ /* 0x000062000800014d */
[----:B------:R-:W-:Y:S05]  /*22c0*/  @!P1 BRA `(.L_x_25) ;  /* 0x0000000000049947 */ /* 0x000fea0003800000 */
[----:B------:R-:W-:Y:S01]  /*22d0*/  BPT.TRAP 0x1 ;  /* 0x000000040000795c */ /* 0x000fe20000300000 */
.L_x_25:
[----:B-1----:R-:W-:Y:S05]  /*22e0*/  @P0 BRA `(.L_x_26) ;  /* 0x0000000000080947 */ /* 0x002fea0003800000 */
[----:B------:R-:W1:Y:S02]  /*22f0*/  SYNCS.PHASECHK.TRANS64.TRYWAIT P0, [UR13], R14 ;  /* 0x0000000eff0075a7 */ /* 0x000e64000800014d */
[----:B-1----:R-:W-:Y:S05]  /*2300*/  @!P0 BRA `(.L_x_27) ;  /* 0x0000007400948947 */ /* 0x002fea0003800000 */
.L_x_26:
[----:B------:R-:W-:Y:S01]  /*2310*/  UIADD3 UR13, UR10, 0x18100, URZ ;  /* 0x000181000a0d7890 */ /* 0x000fe2000fffe03f */
[----:B------:R-:W-:Y:S01]  /*2320*/  WARPGROUP.ARRIVE ;  /* 0x00000000000079c5 */ /* 0x000fe20000000000 */
[----:B------:R-:W-:Y:S02]  /*2330*/  UISETP.NE.AND UP0, UPT, UR7, URZ, UPT ;  /* 0x0000003f0700728c */ /* 0x000fe4000bf05270 */
[----:B------:R-:W-:Y:S02]  /*2340*/  USHF.R.U32.HI UR13, URZ, 0x4, UR13 ;  /* 0x000000043f0d7899 */ /* 0x000fe4000801160d */
[----:B------:R-:W-:Y:S02]  /*2350*/  USEL UR8, UR8, URZ, !UP0 ;  /* 0x0000003f08087287 */ /* 0x000fe4000c000000 */
[----:B------:R-:W-:Y:S02]  /*2360*/  ULOP3.LUT UR13, UR13, 0x3fff, URZ, 0xc0, !UPT ;  /* 0x00003fff0d0d7892 */ /* 0x000fe4000f8ec03f */
[----:B------:R-:W-:-:S02]  /*2370*/  ULOP3.LUT UR7, UR11, 0x10000, URZ, 0xfc, !UPT ;  /* 0x000100000b077892 */ /* 0x000fc4000f8efc3f */
[----:B------:R-:W-:Y:S02]  /*2380*/  ULOP3.LUT UR13, UR13, 0x10000, URZ, 0xfc, !UPT ;  /* 0x000100000d0d7892 */ /* 0x000fe4000f8efc3f */
[----:B------:R-:W-:Y:S02]  /*2390*/  UISETP.NE.U32.AND UP0, UPT, UR8, URZ, UPT ;  /* 0x0000003f0800728c */ /* 0x000fe4000bf05070 */
[----:B------:R-:W-:Y:S02]  /*23a0*/  ULEA UR8, UR12, UR7, 0xb ;  /* 0x000000070c087291 */ /* 0x000fe4000f8e583f */
[----:B------:R-:W-:Y:S02]  /*23b0*/  ULEA UR7, UR12, UR13, 0x9 ;  /* 0x0000000d0c077291 */ /* 0x000fe4000f8e483f */
[----:B------:R-:W-:Y:S01]  /*23c0*/  UIADD3 UR13, UR8, 0x400, URZ ;  /* 0x00000400080d7890 */ /* 0x000fe2000fffe03f */
[----:B------:R-:W-:Y:S02]  /*23d0*/  UMOV UR17, 0x40000040 ;  /* 0x4000004000117882 */ /* 0x000fe40000000000 */
[----:B------:R-:W-:Y:S01]  /*23e0*/  UMOV UR16, UR8 ;  /* 0x0000000800107c82 */ /* 0x000fe20008000000 */
[----:B------:R-:W-:Y:S01]  /*23f0*/  UMOV UR19, 0x40000040 ;  /* 0x4000004000137882 */ /* 0x000fe20000000000 */
[----:B------:R-:W-:Y:S01]  /*2400*/  UMOV UR18, UR7 ;  /* 0x0000000700127c82 */ /* 0x000fe20008000000 */
[----:B------:R-:W-:Y:S01]  /*2410*/  UIADD3 UR6, UR6, 0x4, URZ ;  /* 0x0000000406067890 */ /* 0x000fe2000fffe03f */
[----:B------:R-:W-:Y:S01]  /*2420*/  QGMMA.64x64x32.F32.E5M2.E5M2 R56, gdesc[UR16], R56, UP0 ;  /* 0x00e00000103879f3 */ /* 0x000fe2000bf03838 */
[----:B------:R-:W-:Y:S01]  /*2430*/  UMOV UR16, UR13 ;  /* 0x0000000d00107c82 */ /* 0x000fe20008000000 */
[----:B------:R-:W-:Y:S01]  /*2440*/  UMOV UR17, 0x40000040 ;  /* 0x4000004000117882 */ /* 0x000fe20000000000 */
[----:B------:R-:W-:Y:S01]  /*2450*/  UIADD3 UR13, UR8, 0x402, URZ ;  /* 0x00000402080d7890 */ /* 0x000fe2000fffe03f */
[----:B------:R-:W-:Y:S01]  /*2460*/  QGMMA.64x64x32.F32.E5M2.E5M2 R24, gdesc[UR16], R24, UP0 ;  /* 0x00e00000101879f3 */ /* 0x000fe2000bf03818 */
[----:B------:R-:W-:-:S02]  /*2470*/  UIADD3 UR16, UR8, 0x2, URZ ;  /* 0x0000000208107890 */ /* 0x000fc4000fffe03f */
[----:B------:R-:W-:Y:S01]  /*2480*/  UIADD3 UR18, UR7, 0x2, URZ ;  /* 0x0000000207127890 */ /* 0x000fe2000fffe03f */
[----:B------:R-:W-:Y:S01]  /*2490*/  UMOV UR17, 0x40000040 ;  /* 0x4000004000117882 */ /* 0x000fe20000000000 */
[----:B------:R-:W-:Y:S01]  /*24a0*/  UMOV UR19, 0x40000040 ;  /* 0x4000004000137882 */ /* 0x000fe20000000000 */
[----:B------:R-:W-:-:S06]  /*24b0*/  UISETP.NE.AND UP0, UPT, UR6, UR14, UPT ;  /* 0x0000000e0600728c */ /* 0x000fcc000bf05270 */
[----:B------:R-:W-:Y:S01]  /*24c0*/  QGMMA.64x64x32.F32.E5M2.E5M2 R56, gdesc[UR16], R56 ;  /* 0x00e00000103879f3 */ /* 0x000fe20008703838 */
[----:B------:R-:W-:Y:S01]  /*24d0*/  UMOV UR16, UR13 ;  /* 0x0000000d00107c82 */ /* 0x000fe20008000000 */
[----:B------:R-:W-:Y:S01]  /*24e0*/  UMOV UR17, 0x40000040 ;  /* 0x4000004000117882 */ /* 0x000fe20000000000 */
[----:B------:R-:W-:Y:S01]  /*24f0*/  UIADD3 UR13, UR8, 0x404, URZ ;  /* 0x00000404080d7890 */ /* 0x000fe2000fffe03f */
[----:B------:R-:W-:Y:S01]  /*2500*/  QGMMA.64x64x32.F32.E5M2.E5M2 R24, gdesc[UR16], R24 ;  /* 0x00e00000101879f3 */ /* 0x000fe20008703818 */
[----:B------:R-:W-:Y:S02]  /*2510*/  UIADD3 UR16, UR8, 0x4, URZ ;  /* 0x0000000408107890 */ /* 0x000fe4000fffe03f */
[----:B------:R-:W-:Y:S01]  /*2520*/  UIADD3 UR18, UR7, 0x4, URZ ;  /* 0x0000000407127890 */ /* 0x000fe2000fffe03f */
[----:B------:R-:W-:Y:S01]  /*2530*/  UMOV UR17, 0x40000040 ;  /* 0x4000004000117882 */ /* 0x000fe20000000000 */
[----:B------:R-:W-:-:S07]  /*2540*/  UMOV UR19, 0x40000040 ;  /* 0x4000004000137882 */ /* 0x000fce0000000000 */
[----:B------:R-:W-:Y:S01]  /*2550*/  QGMMA.64x64x32.F32.E5M2.E5M2 R56, gdesc[UR16], R56 ;  /* 0x00e00000103879f3 */ /* 0x000fe20008703838 */
[----:B------:R-:W-:Y:S01]  /*2560*/  UMOV UR16, UR13 ;  /* 0x0000000d00107c82 */ /* 0x000fe20008000000 */
[----:B------:R-:W-:Y:S02]  /*2570*/  UMOV UR17, 0x40000040 ;  /* 0x4000004000117882 */ /* 0x000fe40000000000 */
[----:B------:R-:W-:Y:S01]  /*2580*/  QGMMA.64x64x32.F32.E5M2.E5M2 R24, gdesc[UR16], R24 ;  /* 0x00e00000101879f3 */ /* 0x000fe20008703818 */
[----:B------:R-:W-:Y:S02]  /*2590*/  UIADD3 UR16, UR8, 0x6, URZ ;  /* 0x0000000608107890 */ /* 0x000fe4000fffe03f */
[----:B------:R-:W-:Y:S02]  /*25a0*/  UIADD3 UR18, UR7, 0x6, URZ ;  /* 0x0000000607127890 */ /* 0x000fe4000fffe03f */
[----:B------:R-:W-:Y:S01]  /*25b0*/  UIADD3 UR8, UR8, 0x406, URZ ;  /* 0x0000040608087890 */ /* 0x000fe2000fffe03f */
[----:B------:R-:W-:Y:S01]  /*25c0*/  UMOV UR17, 0x40000040 ;  /* 0x4000004000117882 */ /* 0x000fe20000000000 */
[----:B------:R-:W-:Y:S01]  /*25d0*/  UMOV UR19, 0x40000040 ;  /* 0x4000004000137882 */ /* 0x000fe20000000000 */
[----:B------:R-:W-:-:S06]  /*25e0*/  USEL UR7, URZ, 0x1, UP0 ;  /* 0x000000013f077887 */ /* 0x000fcc0008000000 */
[----:B------:R-:W-:Y:S01]  /*25f0*/  ISETP.NE.AND P0, PT, RZ, UR7, PT ;  /* 0x00000007ff007c0c */ /* 0x000fe2000bf05270 */
[----:B------:R-:W-:Y:S01]  /*2600*/  QGMMA.64x64x32.F32.E5M2.E5M2 R56, gdesc[UR16], R56 ;  /* 0x00e00000103879f3 */ /* 0x000fe20008703838 */
[----:B------:R-:W-:Y:S01]  /*2610*/  UMOV UR16, UR8 ;  /* 0x0000000800107c82 */ /* 0x000fe20008000000 */
[----:B------:R-:W-:Y:S02]  /*2620*/  UMOV UR17, 0x40000040 ;  /* 0x4000004000117882 */ /* 0x000fe40000000000 */
[----:B------:R-:W-:Y:S03]  /*2630*/  QGMMA.64x64x32.F32.E5M2.E5M2 R24, gdesc[UR16], R24, gsb0 ;  /* 0x00e00000101879f3 */ /* 0x000fe60008003818 */
[----:B------:R-:W-:-:S05]  /*2640*/  WARPGROUP.DEPBAR.LE gsb0, 0x1 ;  /* 0x00008000000079c5 */ /* 0x000fca0000010100 */
[----:B------:R-:W-:Y:S05]  /*2650*/  @!P0 BRA `(.L_x_28) ;  /* 0x0000000400088947 */ /* 0x000fea0003800000 */
[----:B------:R-:W-:Y:S02]  /*2660*/  WARPGROUP.DEPBAR.LE gsb0, 0x0 ;  /* 0x00008000000079c5 */ /* 0x000fe40000010000 */
[----:B------:R-:W-:-:S01]  /*2670*/  FADD R147, R56, R147 ;  /* 0x0000009338937221 */ /* 0x000fc20000000000 */
[----:B------:R-:W-:Y:S01]  /*2680*/  FADD R142, R57, R142 ;  /* 0x0000008e398e7221 */ /* 0x000fe20000000000 */
        /* <DEDUP_REMOVED lines=62> */
[----:B------:R-:W-:-:S06]  /*2a70*/  UMOV UR6, URZ ;  /* 0x0000003f00067c82 */ /* 0x000fcc0008000000 */
.L_x_28:
[----:B------:R-:W-:Y:S05]  /*2a80*/  @!P1 BRA `(.L_x_29) ;  /* 0x0000000000049947 */ /* 0x000fea0003800000 */
[----:B------:R-:W-:Y:S01]  /*2a90*/  BPT.TRAP 0x1 ;  /* 0x000000040000795c */ /* 0x000fe20000300000 */
.L_x_29:
[----:B------:R-:W-:-:S13]  /*2aa0*/  ISETP.NE.AND P0, PT, R6, RZ, PT ;  /* 0x000000ff0600720c */ /* 0x000fda0003f05270 */
[----:B01----:R-:W-:-:S05]  /*2ab0*/  @P0 LEA R14, R13, UR10, 0x3 ;  /* 0x0000000a0d0e0c11 */ /* 0x003fca000f8e18ff */
[----:B------:R-:W-:-:S05]  /*2ac0*/  @P0 VIADD R14, R14, 0x18 ;  /* 0x000000180e0e0836 */ /* 0x000fca0000000000 */
[----:B------:R-:W-:-:S04]  /*2ad0*/  @P0 PRMT R14, R5, 0x654, R14 ;  /* 0x00000654050e0816 */ /* 0x000fc8000000000e */
[----:B------:R0:W-:Y:S01]  /*2ae0*/  @P0 SYNCS.ARRIVE.TRANS64.RED.A1T0 RZ, [R14+URZ], RZ ;  /* 0x000000ff0eff09a7 */ /* 0x0001e2000810043f */
[----:B------:R-:W-:-:S13]  /*2af0*/  ISETP.GT.U32.AND P0, PT, R4, 0x1, PT ;  /* 0x000000010400780c */ /* 0x000fda0003f04070 */
[----:B0-----:R-:W-:Y:S05]  /*2b00*/  @P0 BRA `(.L_x_30) ;  /* 0x0000000000040947 */ /* 0x001fea0003800000 */
[----:B------:R-:W-:Y:S01]  /*2b10*/  BPT.TRAP 0x1 ;  /* 0x000000040000795c */ /* 0x000fe20000300000 */
.L_x_30:
[----:B------:R-:W-:Y:S01]  /*2b20*/  UIADD3 UR12, UR12, 0x1, URZ ;  /* 0x000000010c0c7890 */ /* 0x000fe2000fffe03f */
[C---:B------:R-:W-:Y:S01]  /*2b30*/  ISETP.GT.AND P1, PT, R12.reuse, 0x1, PT ;  /* 0x000000010c00780c */ /* 0x040fe20003f24270 */
[----:B------:R-:W-:Y:S02]  /*2b40*/  VIADD R13, R13, 0x1 ;  /* 0x000000010d0d7836 */ /* 0x000fe40000000000 */
[----:B------:R-:W-:Y:S01]  /*2b50*/  UISETP.NE.AND UP0, UPT, UR12, 0x3, UPT ;  /* 0x000000030c00788c */ /* 0x000fe2000bf05270 */
[----:B------:R-:W-:Y:S02]  /*2b60*/  VIADD R12, R12, 0xffffffff ;  /* 0xffffffff0c0c7836 */ /* 0x000fe40000000000 */
[C---:B------:R-:W-:Y:S01]  /*2b70*/  ISETP.NE.AND P0, PT, R13.reuse, 0x3, PT ;  /* 0x000000030d00780c */ /* 0x040fe20003f05270 */
[----:B------:R-:W-:Y:S02]  /*2b80*/  USEL UR8, URZ, 0x1, UP0 ;  /* 0x000000013f087887 */ /* 0x000fe40008000000 */
[----:B------:R-:W-:Y:S01]  /*2b90*/  USEL UR12, UR12, URZ, UP0 ;  /* 0x0000003f0c0c7287 */ /* 0x000fe20008000000 */
[----:B------:R-:W-:-:S03]  /*2ba0*/  SEL R13, R13, RZ, P0 ;  /* 0x000000ff0d0d7207 */ /* 0x000fc60000000000 */
[----:B------:R-:W-:Y:S01]  /*2bb0*/  LOP3.LUT R16, R16, UR8, RZ, 0x3c, !PT ;  /* 0x0000000810107c12 */ /* 0x000fe2000f8e3cff */
[----:B------:R-:W-:Y:S01]  /*2bc0*/  UMOV UR8, 0x1 ;  /* 0x0000000100087882 */ /* 0x000fe20000000000 */
[----:B------:R-:W-:Y:S06]  /*2bd0*/  @P1 BRA `(.L_x_31) ;  /* 0xfffffff400941947 */ /* 0x000fec000383ffff */
.L_x_23:
[----:B------:R-:W-:Y:S01]  /*2be0*/  UISETP.NE.AND UP0, UPT, UR6, URZ, UPT ;  /* 0x0000003f0600728c */ /* 0x000fe2000bf05270 */
[----:B01----:R-:W0:Y:S03]  /*2bf0*/  LDC R12, c[0x0][0x28c] ;  /* 0x0000a300ff0c7b82 */ /* 0x003e260000000800 */
[----:B------:R-:W-:-:S06]  /*2c00*/  USEL UR6, URZ, 0x1, !UP0 ;  /* 0x000000013f067887 */ /* 0x000fcc000c000000 */
[----:B------:R-:W-:Y:S02]  /*2c10*/  ISETP.NE.AND P0, PT, RZ, UR6, PT ;  /* 0x00000006ff007c0c */ /* 0x000fe4000bf05270 */
[----:B0-----:R-:W-:-:S11]  /*2c20*/  ISETP.GE.AND P1, PT, R12, 0x1, PT ;  /* 0x000000010c00780c */ /* 0x001fd60003f26270 */
[----:B------:R-:W-:Y:S05]  /*2c30*/  @!P0 BRA `(.L_x_32) ;  /* 0x0000000400048947 */ /* 0x000fea0003800000 */
[----:B------:R-:W-:Y:S02]  /*2c40*/  WARPGROUP.DEPBAR.LE gsb0, 0x0 ;  /* 0x00008000000079c5 */ /* 0x000fe40000010000 */
[----:B------:R-:W-:Y:S01]  /*2c50*/  FADD R147, R56, R147 ;  /* 0x0000009338937221 */ /* 0x000fe20000000000 */
        /* <DEDUP_REMOVED lines=62> */
[----:B------:R-:W-:-:S07]  /*3040*/  FADD R20, R20, R55 ;  /* 0x0000003714147221 */ /* 0x000fce0000000000 */
.L_x_32:
[----:B------:R-:W-:Y:S02]  /*3050*/  WARPGROUP.DEPBAR.LE gsb0, 0x0 ;  /* 0x00008000000079c5 */ /* 0x000fe40000010000 */
[----:B------:R-:W-:Y:S05]  /*3060*/  @!P1 BRA `(.L_x_33) ;  /* 0x0000000000549947 */ /* 0x000fea0003800000 */
[----:B------:R-:W-:-:S13]  /*3070*/  ISETP.NE.AND P0, PT, R144, 0x3, PT ;  /* 0x000000039000780c */ /* 0x000fda0003f05270 */
[----:B------:R-:W-:Y:S05]  /*3080*/  @!P0 BRA `(.L_x_34) ;  /* 0x0000000000048947 */ /* 0x000fea0003800000 */
[----:B------:R-:W-:Y:S01]  /*3090*/  BPT.TRAP 0x1 ;  /* 0x000000040000795c */ /* 0x000fe20000300000 */
.L_x_34:
[----:B------:R-:W-:Y:S01]  /*30a0*/  ISETP.NE.AND P0, PT, R6, RZ, PT ;  /* 0x000000ff0600720c */ /* 0x000fe20003f05270 */
[----:B------:R-:W-:Y:S01]  /*30b0*/  BSSY B0, `(.L_x_35) ;  /* 0x000000e000007945 */ /* 0x000fe20003800000 */
[----:B------:R-:W-:-:S11]  /*30c0*/  ISETP.GT.U32.AND P1, PT, R4, 0x1, PT ;  /* 0x000000010400780c */ /* 0x000fd60003f24070 */
[----:B------:R-:W-:Y:S05]  /*30d0*/  @!P0 BRA `(.L_x_36) ;  /* 0x00000000002c8947 */ /* 0x000fea0003800000 */
[----:B------:R-:W-:-:S04]  /*30e0*/  UISETP.LT.AND UP0, UPT, UR9, 0x1, UPT ;  /* 0x000000010900788c */ /* 0x000fc8000bf01270 */
[----:B------:R-:W-:-:S04]  /*30f0*/  USEL UR8, UR9, 0x1, UP0 ;  /* 0x0000000109087887 */ /* 0x000fc80008000000 */
[----:B------:R-:W-:-:S04]  /*3100*/  UIADD3 UR8, UR5, UR9, -UR8 ;  /* 0x0000000905087290 */ /* 0x000fc8000fffe808 */
[----:B------:R-:W-:-:S04]  /*3110*/  UIMAD.WIDE.U32 UR6, UR8, -0x55555555, URZ ;  /* 0xaaaaaaab080678a5 */ /* 0x000fc8000f8e003f */
[----:B------:R-:W-:-:S04]  /*3120*/  USHF.R.U32.HI UR6, URZ, 0x1, UR7 ;  /* 0x000000013f067899 */ /* 0x000fc80008011607 */
[----:B------:R-:W-:-:S04]  /*3130*/  UIMAD UR8, UR6, -0x3, UR8 ;  /* 0xfffffffd060878a4 */ /* 0x000fc8000f8e0208 */
[----:B------:R-:W-:-:S04]  /*3140*/  ULEA UR8, UR8, UR10, 0x3 ;  /* 0x0000000a08087291 */ /* 0x000fc8000f8e183f */
[----:B------:R-:W-:-:S06]  /*3150*/  UIADD3 UR8, UR8, 0x18, URZ ;  /* 0x0000001808087890 */ /* 0x000fcc000fffe03f */
[----:B------:R-:W-:-:S05]  /*3160*/  IMAD.U32 R12, RZ, RZ, UR8 ;  /* 0x00000008ff0c7e24 */ /* 0x000fca000f8e00ff */
[----:B------:R-:W-:-:S04]  /*3170*/  PRMT R12, R5, 0x654, R12 ;  /* 0x00000654050c7816 */ /* 0x000fc8000000000c */
[----:B------:R0:W-:Y:S03]  /*3180*/  SYNCS.ARRIVE.TRANS64.RED.A1T0 RZ, [R12+URZ], RZ ;  /* 0x000000ff0cff79a7 */ /* 0x0001e6000810043f */
.L_x_36:
[----:B------:R-:W-:Y:S05]  /*3190*/  BSYNC B0 ;  /* 0x0000000000007941 */ /* 0x000fea0003800000 */
.L_x_35:
[----:B------:R-:W-:Y:S05]  /*31a0*/  @P1 BRA `(.L_x_33) ;  /* 0x0000000000041947 */ /* 0x000fea0003800000 */
[----:B------:R-:W-:Y:S01]  /*31b0*/  BPT.TRAP 0x1 ;  /* 0x000000040000795c */ /* 0x000fe20000300000 */
.L_x_33:
[----:B------:R-:W1:Y:S01]  /*31c0*/  LDC R16, c[0x0][0x288] ;  /* 0x0000a200ff107b82 */ /* 0x000e620000000800 */
[----:B------:R-:W-:Y:S01]  /*31d0*/  IMAD.SHL.U32 R33, R11, 0x40, RZ ;  /* 0x000000400b217824 */ /* 0x000fe200078e00ff */
[--C-:B0-----:R-:W-:Y:S01]  /*31e0*/  SHF.R.U32.HI R12, RZ, 0x2, R0.reuse ;  /* 0x00000002ff0c7819 */ /* 0x101fe20000011600 */
[----:B------:R-:W-:Y:S01]  /*31f0*/  UIADD3 UR5, UR9, UR5, URZ ;  /* 0x0000000509057290 */ /* 0x000fe2000fffe03f */
[----:B------:R-:W-:Y:S01]  /*3200*/  LOP3.LUT R14, R0, 0x60, RZ, 0xc0, !PT ;  /* 0x00000060000e7812 */ /* 0x000fe200078ec0ff */
[----:B------:R-:W-:Y:S01]  /*3210*/  IMAD.SHL.U32 R34, R10, 0x100, RZ ;  /* 0x000001000a227824 */ /* 0x000fe200078e00ff */
[----:B------:R-:W-:Y:S01]  /*3220*/  SHF.R.U32.HI R15, RZ, 0x7, R0 ;  /* 0x00000007ff0f7819 */ /* 0x000fe20000011600 */
[----:B------:R-:W-:Y:S01]  /*3230*/  UISETP.GT.U32.AND UP0, UPT, UR5, 0x2, UPT ;  /* 0x000000020500788c */ /* 0x000fe2000bf04070 */
[----:B------:R-:W-:Y:S01]  /*3240*/  LOP3.LUT R13, R12, 0x7, RZ, 0xc0, !PT ;  /* 0x000000070c0d7812 */ /* 0x000fe200078ec0ff */
[C---:B------:R-:W-:Y:S01]  /*3250*/  IMAD.SHL.U32 R26, R0.reuse, 0x2, RZ ;  /* 0x00000002001a7824 */ /* 0x040fe200078e00ff */
[----:B------:R-:W-:Y:S01]  /*3260*/  SHF.R.U32.HI R14, RZ, 0x1, R14 ;  /* 0x00000001ff0e7819 */ /* 0x000fe2000001160e */
[----:B------:R-:W-:Y:S01]  /*3270*/  ULDC UR12, c[0x0][0x284] ;  /* 0x0000a100000c7ab9 */ /* 0x000fe20000000800 */
[----:B------:R-:W-:Y:S01]  /*3280*/  LOP3.LUT R12, R15, 0x1, RZ, 0xc0, !PT ;  /* 0x000000010f0c7812 */ /* 0x000fe200078ec0ff */
[----:B------:R-:W-:Y:S01]  /*3290*/  UISETP.LT.U32.AND UP0, UPT, UR9, 0x3, UP0 ;  /* 0x000000030900788c */ /* 0x000fe20008701070 */
[----:B------:R-:W-:Y:S01]  /*32a0*/  IADD3 R17, RZ, -R14, -R13 ;  /* 0x8000000eff117210 */ /* 0x000fe20007ffe80d */
[----:B------:R-:W-:Y:S01]  /*32b0*/  UISETP.GE.U32.AND UP1, UPT, UR9, 0x3, UPT ;  /* 0x000000030900788c */ /* 0x000fe2000bf26070 */
[----:B------:R-:W-:Y:S01]  /*32c0*/  LOP3.LUT R15, R0, 0x3, RZ, 0xc0, !PT ;  /* 0x00000003000f7812 */ /* 0x000fe200078ec0ff */
[C---:B------:R-:W-:Y:S01]  /*32d0*/  IMAD.SHL.U32 R24, R12.reuse, 0x40, RZ ;  /* 0x000000400c187824 */ /* 0x040fe200078e00ff */
[----:B------:R-:W-:Y:S01]  /*32e0*/  SHF.R.S32.HI R29, RZ, 0x1f, R7 ;  /* 0x0000001fff1d7819 */ /* 0x000fe20000011407 */
[----:B------:R-:W-:Y:S01]  /*32f0*/  UIMAD.WIDE.U32 UR6, UR5, -0x55555555, URZ ;  /* 0xaaaaaaab050678a5 */ /* 0x000fe2000f8e003f */
[C---:B------:R-:W-:Y:S01]  /*3300*/  LOP3.LUT R26, R33.reuse, 0x6, R26, 0xf8, !PT ;  /* 0x00000006211a7812 */ /* 0x040fe200078ef81a */
[----:B------:R-:W-:Y:S01]  /*3310*/  USEL UR8, URZ, 0x1, !UP0 ;  /* 0x000000013f087887 */ /* 0x000fe2000c000000 */
[----:B------:R-:W-:Y:S01]  /*3320*/  IMAD R17, R12, -0x40, R17 ;  /* 0xffffffc00c117824 */ /* 0x000fe200078e0211 */
[----:B------:R-:W-:Y:S01]  /*3330*/  ULDC.64 UR10, c[0x0][0x5d0] ;  /* 0x00017400000a7ab9 */ /* 0x000fe20000000a00 */
[----:B-1----:R-:W-:Y:S01]  /*3340*/  ISETP.GE.AND P0, PT, R33, R16, PT ;  /* 0x000000102100720c */ /* 0x002fe20003f06270 */
[----:B------:R-:W-:Y:S01]  /*3350*/  IMAD R12, R15, -0x2, R16 ;  /* 0xfffffffe0f0c7824 */ /* 0x000fe200078e0210 */
[----:B------:R-:W-:Y:S01]  /*3360*/  SHF.R.S32.HI R27, RZ, 0x1f, R26 ;  /* 0x0000001fff1b7819 */ /* 0x000fe2000001141a */
[----:B------:R-:W-:Y:S01]  /*3370*/  IMAD R16, R29, UR10, RZ ;  /* 0x0000000a1d107c24 */ /* 0x000fe2000f8e02ff */
[----:B------:R-:W-:Y:S01]  /*3380*/  ISETP.GE.OR P0, PT, R34, UR12, P0 ;  /* 0x0000000c22007c0c */ /* 0x000fe20008706670 */
[----:B------:R-:W-:Y:S01]  /*3390*/  USHF.R.U32.HI UR6, URZ, 0x1, UR7 ;  /* 0x000000013f067899 */ /* 0x000fe20008011607 */
[----:B------:R-:W-:Y:S01]  /*33a0*/  LOP3.LUT R35, R24, 0x40, R13, 0xe2, !PT ;  /* 0x0000004018237812 */ /* 0x000fe200078ee20d */
[----:B------:R-:W-:Y:S01]  /*33b0*/  ULOP3.LUT UR4, UR4, UR8, URZ, 0x3c, !UPT ;  /* 0x0000000804047292 */ /* 0x000fe2000f8e3c3f */
[----:B------:R-:W-:Y:S01]  /*33c0*/  IMAD.WIDE R24, R10, 0x100, RZ ;  /* 0x000001000a187825 */ /* 0x000fe200078e02ff */
[----:B------:R-:W-:Y:S01]  /*33d0*/  UIMAD UR5, UR6, -0x3, UR5 ;  /* 0xfffffffd060578a4 */ /* 0x000fe2000f8e0205 */
[----:B------:R-:W-:Y:S01]  /*33e0*/  IADD3 R34, -R34, UR12, R17 ;  /* 0x0000000c22227c10 */ /* 0x000fe2000fffe111 */
[----:B------:R-:W-:Y:S01]  /*33f0*/  @UP1 ULOP3.LUT UR4, UR4, 0x1, UR6, 0x78, !UPT ;  /* 0x0000000104041892 */ /* 0x000fe2000f8e7806 */
[C---:B------:R-:W-:Y:S01]  /*3400*/  IMAD R13, R7.reuse, UR11, R16 ;  /* 0x0000000b070d7c24 */ /* 0x040fe2000f8e0210 */
[----:B------:R-:W-:Y:S01]  /*3410*/  LOP3.LUT R35, R24, R35, R14, 0xfe, !PT ;  /* 0x0000002318237212 */ /* 0x000fe200078efe0e */
[----:B------:R-:W-:-:S04]  /*3420*/  IMAD.WIDE.U32 R10, R7, UR10, R26 ;  /* 0x0000000a070a7c25 */ /* 0x000fc8000f8e001a */
[----:B------:R-:W-:Y:S02]  /*3430*/  IMAD.IADD R11, R11, 0x1, R13 ;  /* 0x000000010b0b7824 */ /* 0x000fe400078e020d */
[----:B------:R-:W-:Y:S02]  /*3440*/  IMAD.IADD R33, R12, 0x1, -R33 ;  /* 0x000000010c217824 */ /* 0x000fe400078e0a21 */
[----:B------:R-:W-:Y:S01]  /*3450*/  IMAD.MOV.U32 R32, RZ, RZ, -0x1 ;  /* 0xffffffffff207424 */ /* 0x000fe200078e00ff */
[----:B------:R-:W-:Y:S06]  /*3460*/  @P0 BRA `(.L_x_37) ;  /* 0x0000004800040947 */ /* 0x000fec0003800000 */
[----:B------:R-:W0:Y:S01]  /*3470*/  LDC.64 R30, c[0x0][0x5c8] ;  /* 0x00017200ff1e7b82 */ /* 0x000e220000000a00 */
[----:B------:R-:W-:Y:S01]  /*3480*/  ULDC.64 UR6, c[0x0][0x5c0] ;  /* 0x0001700000067ab9 */ /* 0x000fe20000000a00 */
[----:B------:R-:W-:Y:S01]  /*3490*/  BSSY B0, `(.L_x_37) ;  /* 0x000047e000007945 */ /* 0x000fe20003800000 */
[-C--:B0-----:R-:W-:Y:S02]  /*34a0*/  IMAD R12, R25, R30.reuse, RZ ;  /* 0x0000001e190c7224 */ /* 0x081fe400078e02ff */
[----:B------:R-:W-:-:S04]  /*34b0*/  IMAD.WIDE.U32 R10, R35, R30, R10 ;  /* 0x0000001e230a7225 */ /* 0x000fc800078e000a */
[----:B------:R-:W-:Y:S01]  /*34c0*/  IMAD R15, R35, R31, R12 ;  /* 0x0000001f230f7224 */ /* 0x000fe200078e020c */
[----:B------:R-:W-:Y:S01]  /*34d0*/  IADD3 R16, P4, R10, UR6, RZ ;  /* 0x000000060a107c10 */ /* 0x000fe2000ff9e0ff */
[C---:B------:R-:W-:Y:S01]  /*34e0*/  IMAD.SHL.U32 R13, R30.reuse, 0x80, RZ ;  /* 0x000000801e0d7824 */ /* 0x040fe200078e00ff */
[C---:B------:R-:W-:Y:S01]  /*34f0*/  LEA R28, P2, R30.reuse, R10, 0x3 ;  /* 0x0000000a1e1c7211 */ /* 0x040fe200078418ff */
[----:B------:R-:W-:Y:S01]  /*3500*/  IMAD.IADD R36, R11, 0x1, R15 ;  /* 0x000000010b247824 */ /* 0x000fe200078e020f */
[----:B------:R-:W-:Y:S02]  /*3510*/  SHF.L.U64.HI R11, R30, 0x7, R31 ;  /* 0x000000071e0b7819 */ /* 0x000fe4000001021f */
[----:B------:R-:W-:Y:S02]  /*3520*/  IADD3 R12, P1, P0, R10, UR6, R13 ;  /* 0x000000060a0c7c10 */ /* 0x000fe4000f83e00d */
[----:B------:R-:W-:Y:S02]  /*3530*/  IADD3.X R17, R36, UR7, RZ, P4, !PT ;  /* 0x0000000724117c10 */ /* 0x000fe4000a7fe4ff */
[----:B---3-5:R-:W-:-:S02]  /*3540*/  FSETP.NEU.AND P4, PT, R9, RZ, PT ;  /* 0x000000ff0900720b */ /* 0x028fc40003f8d000 */
[----:B------:R-:W-:Y:S02]  /*3550*/  LEA.HI.X R30, R30, R36, R31, 0x3, P2 ;  /* 0x000000241e1e7211 */ /* 0x000fe400010f1c1f */
[C---:B------:R-:W-:Y:S02]  /*3560*/  IADD3 R14, P2, R28.reuse, UR6, RZ ;  /* 0x000000061c0e7c10 */ /* 0x040fe4000ff5e0ff */
[----:B------:R-:W-:Y:S02]  /*3570*/  IADD3 R10, P5, P6, R28, UR6, R13 ;  /* 0x000000061c0a7c10 */ /* 0x000fe4000febe00d */
[--C-:B------:R-:W-:Y:S02]  /*3580*/  IADD3.X R13, R36, UR7, R11.reuse, P1, P0 ;  /* 0x00000007240d7c10 */ /* 0x100fe40008fe040b */
[C---:B------:R-:W-:Y:S02]  /*3590*/  IADD3.X R15, R30.reuse, UR7, RZ, P2, !PT ;  /* 0x000000071e0f7c10 */ /* 0x040fe400097fe4ff */
[----:B------:R-:W-:Y:S01]  /*35a0*/  IADD3.X R11, R30, UR7, R11, P5, P6 ;  /* 0x000000071e0b7c10 */ /* 0x000fe2000afec40b */
[----:B------:R-:W-:Y:S06]  /*35b0*/  @!P4 BRA `(.L_x_38) ;  /* 0x00000034009cc947 */ /* 0x000fec0003800000 */
[----:B------:R-:W-:Y:S01]  /*35c0*/  ULDC.64 UR6, c[0x0][0x5b8] ;  /* 0x00016e0000067ab9 */ /* 0x000fe20000000a00 */
[----:B------:R-:W-:Y:S01]  /*35d0*/  ISETP.GE.AND P0, PT, R34, 0x1, PT ;  /* 0x000000012200780c */ /* 0x000fe20003f06270 */
[----:B------:R-:W-:Y:S01]  /*35e0*/  IMAD R28, R29, UR6, RZ ;  /* 0x000000061d1c7c24 */ /* 0x000fe2000f8e02ff */
[----:B------:R-:W-:Y:S01]  /*35f0*/  ULDC.64 UR10, c[0x0][0x5a8] ;  /* 0x00016a00000a7ab9 */ /* 0x000fe20000000a00 */
[----:B------:R-:W-:Y:S01]  /*3600*/  IMAD.WIDE.U32 R26, R7, UR6, R26 ;  /* 0x00000006071a7c25 */ /* 0x000fe2000f8e001a */
[----:B------:R-:W-:Y:S01]  /*3610*/  ISETP.LT.OR P4, PT, R33, 0x1, !P0 ;  /* 0x000000012100780c */ /* 0x000fe20004781670 */
[----:B------:R-:W-:Y:S02]  /*3620*/  BSSY B1, `(.L_x_39) ;  /* 0x000000c000017945 */ /* 0x000fe40003800000 */
[----:B------:R-:W-:Y:S01]  /*3630*/  IMAD R7, R7, UR7, R28 ;  /* 0x0000000707077c24 */ /* 0x000fe2000f8e021c */
[----:B------:R-:W-:Y:S02]  /*3640*/  ULDC.64 UR6, c[0x0][0x5b0] ;  /* 0x00016c0000067ab9 */ /* 0x000fe40000000a00 */
[----:B------:R-:W-:-:S02]  /*3650*/  IMAD R30, R25, UR6, RZ ;  /* 0x00000006191e7c24 */ /* 0x000fc4000f8e02ff */
[----:B------:R-:W-:Y:S02]  /*3660*/  IMAD.IADD R27, R27, 0x1, R7 ;  /* 0x000000011b1b7824 */ /* 0x000fe400078e0207 */
[C---:B------:R-:W-:Y:S02]  /*3670*/  IMAD R7, R35.reuse, UR7, R30 ;  /* 0x0000000723077c24 */ /* 0x040fe4000f8e021e */
[----:B------:R-:W-:-:S03]  /*3680*/  IMAD.WIDE.U32 R28, R35, UR6, R26 ;  /* 0x00000006231c7c25 */ /* 0x000fc6000f8e001a */
[----:B------:R-:W-:-:S04]  /*3690*/  IADD3 R28, P1, R28, UR10, RZ ;  /* 0x0000000a1c1c7c10 */ /* 0x000fc8000ff3e0ff */
[--C-:B------:R-:W-:Y:S02]  /*36a0*/  IADD3.X R29, R29, UR11, R7.reuse, P1, !PT ;  /* 0x0000000b1d1d7c10 */ /* 0x100fe40008ffe407 */
[----:B------:R-:W-:Y:S01]  /*36b0*/  PRMT R7, RZ, 0x7610, R7 ;  /* 0x00007610ff077816 */ /* 0x000fe20000000007 */
[----:B------:R-:W-:Y:S06]  /*36c0*/  @P4 BRA `(.L_x_40) ;  /* 0x0000000000044947 */ /* 0x000fec0003800000 */
[----:B------:R0:W5:Y:S02]  /*36d0*/  LDG.E.U8 R7, desc[UR20][R28.64] ;  /* 0x000000141c077981 */ /* 0x000164000c1e1100 */
.L_x_40:
[----:B------:R-:W-:Y:S05]  /*36e0*/  BSYNC B1 ;  /* 0x0000000000017941 */ /* 0x000fea0003800000 */
.L_x_39:
[----:B-----5:R-:W-:Y:S01]  /*36f0*/  LOP3.LUT R7, R7, 0xff, RZ, 0xc0, !PT ;  /* 0x000000ff07077812 */ /* 0x020fe200078ec0ff */
[----:B------:R-:W-:Y:S01]  /*3700*/  BSSY B1, `(.L_x_41) ;  /* 0x000000b000017945 */ /* 0x000fe20003800000 */
[----:B------:R-:W-:Y:S02]  /*3710*/  ISETP.LT.OR P2, PT, R33, 0x2, !P0 ;  /* 0x000000022100780c */ /* 0x000fe40004741670 */
[----:B------:R-:W-:-:S05]  /*3720*/  F2FP.F16.E5M2.UNPACK_B R7, R7 ;  /* 0x00000007ff07723e */ /* 0x000fca00020004ff */
[----:B------:R-:W-:Y:S01]  /*3730*/  HADD2.F32 R30, -RZ, R7.H0_H0 ;  /* 0x20000007ff1e7230 */ /* 0x000fe20000004100 */
[----:B------:R-:W-:-:S04]  /*3740*/  PRMT R7, RZ, 0x7610, R7 ;  /* 0x00007610ff077816 */ /* 0x000fc80000000007 */
[----:B------:R-:W-:-:S04]  /*3750*/  FMUL R30, R30, R9 ;  /* 0x000000091e1e7220 */ /* 0x000fc80000400000 */
[----:B--2---:R-:W-:-:S05]  /*3760*/  FFMA R30, R147, R8, R30 ;  /* 0x00000008931e7223 */ /* 0x004fca000000001e */
[----:B------:R-:W-:-:S05]  /*3770*/  F2FP.SATFINITE.E5M2.F32.PACK_AB_MERGE_C R31, RZ, R30, RZ ;  /* 0x0000001eff1f723e */ /* 0x000fca00048060ff */
[----:B------:R1:W-:Y:S01]  /*3780*/  @!P4 STG.E.U8 desc[UR20][R16.64], R31 ;  /* 0x0000001f1000c986 */ /* 0x0003e2000c101114 */
[----:B------:R-:W-:Y:S05]  /*3790*/  @P2 BRA `(.L_x_42) ;  /* 0x0000000000042947 */ /* 0x000fea0003800000 */
[----:B------:R2:W5:Y:S02]  /*37a0*/  LDG.E.U8 R7, desc[UR20][R28.64+0x1] ;  /* 0x000001141c077981 */ /* 0x000564000c1e1100 */
.L_x_42:
[----:B------:R-:W-:Y:S05]  /*37b0*/  BSYNC B1 ;  /* 0x0000000000017941 */ /* 0x000fea0003800000 */
.L_x_41:
[----:B-----5:R-:W-:Y:S01]  /*37c0*/  LOP3.LUT R7, R7, 0xff, RZ, 0xc0, !PT ;  /* 0x000000ff07077812 */ /* 0x020fe200078ec0ff */
[----:B------:R-:W-:Y:S01]  /*37d0*/  BSSY B1, `(.L_x_43) ;  /* 0x0000013000017945 */ /* 0x000fe20003800000 */
[----:B------:R-:W-:Y:S02]  /*37e0*/  IADD3 R37, P1, R35, 0x8, RZ ;  /* 0x0000000823257810 */ /* 0x000fe40007f3e0ff */
[----:B------:R-:W-:-:S03]  /*37f0*/  F2FP.F16.E5M2.UNPACK_B R7, R7 ;  /* 0x00000007ff07723e */ /* 0x000fc600020004ff */
[----:B-1----:R-:W-:Y:S01]  /*3800*/  IMAD.X R31, RZ, RZ, R25, P1 ;  /* 0x000000ffff1f7224 */ /* 0x002fe200008e0619 */
[----:B------:R-:W-:Y:S01]  /*3810*/  ISETP.GE.AND P1, PT, R34, 0x9, PT ;  /* 0x000000092200780c */ /* 0x000fe20003f26270 */
[----:B------:R-:W-:Y:S02]  /*3820*/  HADD2.F32 R30, -RZ, R7.H0_H0 ;  /* 0x20000007ff1e7230 */ /* 0x000fe40000004100 */
[----:B------:R-:W-:Y:S01]  /*3830*/  IMAD R36, R31, UR6, RZ ;  /* 0x000000061f247c24 */ /* 0x000fe2000f8e02ff */
[----:B------:R-:W-:Y:S02]  /*3840*/  ISETP.LT.OR P5, PT, R33, 0x1, !P1 ;  /* 0x000000012100780c */ /* 0x000fe40004fa1670 */
[----:B------:R-:W-:Y:S01]  /*3850*/  FMUL R7, R30, R9 ;  /* 0x000000091e077220 */ /* 0x000fe20000400000 */
[----:B------:R-:W-:-:S04]  /*3860*/  IMAD.WIDE.U32 R30, R37, UR6, R26 ;  /* 0x00000006251e7c25 */ /* 0x000fc8000f8e001a */
[----:B------:R-:W-:Y:S01]  /*3870*/  FFMA R7, R142, R8, R7 ;  /* 0x000000088e077223 */ /* 0x000fe20000000007 */
[----:B------:R-:W-:Y:S01]  /*3880*/  IMAD R37, R37, UR7, R36 ;  /* 0x0000000725257c24 */ /* 0x000fe2000f8e0224 */
[----:B------:R-:W-:-:S03]  /*3890*/  IADD3 R30, P4, R30, UR10, RZ ;  /* 0x0000000a1e1e7c10 */ /* 0x000fc6000ff9e0ff */
[----:B------:R-:W-:Y:S02]  /*38a0*/  F2FP.SATFINITE.E5M2.F32.PACK_AB_MERGE_C R39, RZ, R7, RZ ;  /* 0x00000007ff27723e */ /* 0x000fe400048060ff */
[----:B------:R-:W-:Y:S02]  /*38b0*/  IADD3.X R31, R31, UR11, R37, P4, !PT ;  /* 0x0000000b1f1f7c10 */ /* 0x000fe4000a7fe425 */
[----:B------:R-:W-:Y:S01]  /*38c0*/  PRMT R7, RZ, 0x7610, R7 ;  /* 0x00007610ff077816 */ /* 0x000fe20000000007 */
[----:B------:R1:W-:Y:S01]  /*38d0*/  @!P2 STG.E.U8 desc[UR20][R16.64+0x1], R39 ;  /* 0x000001271000a986 */ /* 0x0003e2000c101114 */
[----:B------:R-:W-:Y:S05]  /*38e0*/  @P5 BRA `(.L_x_44) ;  /* 0x0000000000045947 */ /* 0x000fea0003800000 */
[----:B------:R3:W5:Y:S02]  /*38f0*/  LDG.E.U8 R7, desc[UR20][R30.64] ;  /* 0x000000141e077981 */ /* 0x000764000c1e1100 */
.L_x_44:
[----:B------:R-:W-:Y:S05]  /*3900*/  BSYNC B1 ;  /* 0x0000000000017941 */ /* 0x000fea0003800000 */
.L_x_43:
[----:B-----5:R-:W-:Y:S01]  /*3910*/  LOP3.LUT R7, R7, 0xff, RZ, 0xc0, !PT ;  /* 0x000000ff07077812 */ /* 0x020fe200078ec0ff */
[----:B------:R-:W-:Y:S01]  /*3920*/  BSSY B1, `(.L_x_45) ;  /* 0x000000b000017945 */ /* 0x000fe20003800000 */
[----:B------:R-:W-:Y:S02]  /*3930*/  ISETP.LT.OR P2, PT, R33, 0x2, !P1 ;  /* 0x000000022100780c */ /* 0x000fe40004f41670 */
[----:B------:R-:W-:-:S05]  /*3940*/  F2FP.F16.E5M2.UNPACK_B R7, R7 ;  /* 0x00000007ff07723e */ /* 0x000fca00020004ff */
[----:B------:R-:W-:Y:S01]  /*3950*/  HADD2.F32 R36, -RZ, R7.H0_H0 ;  /* 0x20000007ff247230 */ /* 0x000fe20000004100 */
[----:B------:R-:W-:-:S04]  /*3960*/  PRMT R7, RZ, 0x7610, R7 ;  /* 0x00007610ff077816 */ /* 0x000fc80000000007 */
[----:B------:R-:W-:-:S04]  /*3970*/  FMUL R36, R36, R9 ;  /* 0x0000000924247220 */ /* 0x000fc80000400000 */
[----:B------:R-:W-:-:S05]  /*3980*/  FFMA R36, R145, R8, R36 ;  /* 0x0000000891247223 */ /* 0x000fca0000000024 */
[----:B------:R-:W-:-:S05]  /*3990*/  F2FP.SATFINITE.E5M2.F32.PACK_AB_MERGE_C R37, RZ, R36, RZ ;  /* 0x00000024ff25723e */ /* 0x000fca00048060ff */
[----:B------:R4:W-:Y:S01]  /*39a0*/  @!P5 STG.E.U8 desc[UR20][R14.64], R37 ;  /* 0x000000250e00d986 */ /* 0x0009e2000c101114 */
[----:B------:R-:W-:Y:S05]  /*39b0*/  @P2 BRA `(.L_x_46) ;  /* 0x0000000000042947 */ /* 0x000fea0003800000 */
[----:B------:R0:W5:Y:S02]  /*39c0*/  LDG.E.U8 R7, desc[UR20][R30.64+0x1] ;  /* 0x000001141e077981 */ /* 0x000164000c1e1100 */
.L_x_46:
[----:B------:R-:W-:Y:S05]  /*39d0*/  BSYNC B1 ;  /* 0x0000000000017941 */ /* 0x000fea0003800000 */
.L_x_45:
[----:B-----5:R-:W-:Y:S01]  /*39e0*/  LOP3.LUT R7, R7, 0xff, RZ, 0xc0, !PT ;  /* 0x000000ff07077812 */ /* 0x020fe200078ec0ff */
[----:B------:R-:W-:Y:S01]  /*39f0*/  BSSY B1, `(.L_x_47) ;  /* 0x000000b000017945 */ /* 0x000fe20003800000 */
[----:B------:R-:W-:Y:S02]  /*3a00*/  ISETP.LT.OR P4, PT, R33, 0x9, !P0 ;  /* 0x000000092100780c */ /* 0x000fe40004781670 */
[----:B------:R-:W-:-:S05]  /*3a10*/  F2FP.F16.E5M2.UNPACK_B R7, R7 ;  /* 0x00000007ff07723e */ /* 0x000fca00020004ff */
[----:B------:R-:W-:-:S05]  /*3a20*/  HADD2.F32 R36, -RZ, R7.H0_H0 ;  /* 0x20000007ff247230 */ /* 0x000fca0000004100 */
[----:B------:R-:W-:-:S04]  /*3a30*/  FMUL R7, R36, R9 ;  /* 0x0000000924077220 */ /* 0x000fc80000400000 */
[----:B------:R-:W-:-:S05]  /*3a40*/  FFMA R7, R140, R8, R7 ;  /* 0x000000088c077223 */ /* 0x000fca0000000007 */
[----:B----4-:R-:W-:Y:S02]  /*3a50*/  F2FP.SATFINITE.E5M2.F32.PACK_AB_MERGE_C R37, RZ, R7, RZ ;  /* 0x00000007ff25723e */ /* 0x010fe400048060ff */
[----:B------:R-:W-:-:S03]  /*3a60*/  PRMT R7, RZ, 0x7610, R7 ;  /* 0x00007610ff077816 */ /* 0x000fc60000000007 */
[----:B------:R4:W-:Y:S01]  /*3a70*/  @!P2 STG.E.U8 desc[UR20][R14.64+0x1], R37 ;  /* 0x000001250e00a986 */ /* 0x0009e2000c101114 */
[----:B------:R-:W-:Y:S05]  /*3a80*/  @P4 BRA `(.L_x_48) ;  /* 0x0000000000044947 */ /* 0x000fea0003800000 */
[----:B------:R0:W5:Y:S02]  /*3a90*/  LDG.E.U8 R7, desc[UR20][R28.64+0x8] ;  /* 0x000008141c077981 */ /* 0x000164000c1e1100 */
.L_x_48:
[----:B------:R-:W-:Y:S05]  /*3aa0*/  BSYNC B1 ;  /* 0x0000000000017941 */ /* 0x000fea0003800000 */
.L_x_47:
        /* <DEDUP_REMOVED lines=8> */
[----:B----4-:R-:W-:-:S05]  /*3b30*/  F2FP.SATFINITE.E5M2.F32.PACK_AB_MERGE_C R37, RZ, R36, RZ ;  /* 0x00000024ff25723e */ /* 0x010fca00048060ff */
[----:B------:R4:W-:Y:S01]  /*3b40*/  @!P4 STG.E.U8 desc[UR20][R16.64+0x8], R37 ;  /* 0x000008251000c986 */ /* 0x0009e2000c101114 */
[----:B------:R-:W-:Y:S05]  /*3b50*/  @P2 BRA `(.L_x_50) ;  /* 0x0000000000042947 */ /* 0x000fea0003800000 */
[----:B------:R0:W5:Y:S02]  /*3b60*/  LDG.E.U8 R7, desc[UR20][R28.64+0x9] ;  /* 0x000009141c077981 */ /* 0x000164000c1e1100 */
.L_x_50:
[----:B------:R-:W-:Y:S05]  /*3b70*/  BSYNC B1 ;  /* 0x0000000000017941 */ /* 0x000fea0003800000 */
.L_x_49:
        /* <DEDUP_REMOVED lines=12> */
.L_x_52:
[----:B------:R-:W-:Y:S05]  /*3c40*/  BSYNC B1 ;  /* 0x0000000000017941 */ /* 0x000fea0003800000 */
.L_x_51:
        /* <DEDUP_REMOVED lines=12> */
.L_x_54:
[----:B------:R-:W-:Y:S05]  /*3d10*/  BSYNC B1 ;  /* 0x0000000000017941 */ /* 0x000fea0003800000 */
.L_x_53:
        /* <DEDUP_REMOVED lines=12> */
.L_x_56:
[----:B------:R-:W-:Y:S05]  /*3de0*/  BSYNC B1 ;  /* 0x0000000000017941 */ /* 0x000fea0003800000 */
.L_x_55:
        /* <DEDUP_REMOVED lines=12> */
.L_x_58:
[----:B------:R-:W-:Y:S05]  /*3eb0*/  BSYNC B1 ;  /* 0x0000000000017941 */ /* 0x000fea0003800000 */
.L_x_57:
        /* <DEDUP_REMOVED lines=12> */
.L_x_60:
[----:B------:R-:W-:Y:S05]  /*3f80*/  BSYNC B1 ;  /* 0x0000000000017941 */ /* 0x000fea0003800000 */
.L_x_59:
        /* <DEDUP_REMOVED lines=12> */
.L_x_62:
[----:B------:R-:W-:Y:S05]  /*4050*/  BSYNC B1 ;  /* 0x0000000000017941 */ /* 0x000fea0003800000 */
.L_x_61:
        /* <DEDUP_REMOVED lines=12> */
.L_x_64:
[----:B------:R-:W-:Y:S05]  /*4120*/  BSYNC B1 ;  /* 0x0000000000017941 */ /* 0x000fea0003800000 */
.L_x_63:
        /* <DEDUP_REMOVED lines=12> */
.L_x_66:
[----:B------:R-:W-:Y:S05]  /*41f0*/  BSYNC B1 ;  /* 0x0000000000017941 */ /* 0x000fea0003800000 */
.L_x_65:
        /* <DEDUP_REMOVED lines=12> */
.L_x_68:
[----:B------:R-:W-:Y:S05]  /*42c0*/  BSYNC B1 ;  /* 0x0000000000017941 */ /* 0x000fea0003800000 */
.L_x_67:
        /* <DEDUP_REMOVED lines=12> */
.L_x_70:
[----:B------:R-:W-:Y:S05]  /*4390*/  BSYNC B1 ;  /* 0x0000000000017941 */ /* 0x000fea0003800000 */
.L_x_69:
        /* <DEDUP_REMOVED lines=12> */
.L_x_72:
[----:B------:R-:W-:Y:S05]  /*4460*/  BSYNC B1 ;  /* 0x0000000000017941 */ /* 0x000fea0003800000 */
.L_x_71:
        /* <DEDUP_REMOVED lines=12> */
.L_x_74:
[----:B------:R-:W-:Y:S05]  /*4530*/  BSYNC B1 ;  /* 0x0000000000017941 */ /* 0x000fea0003800000 */
.L_x_73:
        /* <DEDUP_REMOVED lines=12> */
.L_x_76:
[----:B------:R-:W-:Y:S05]  /*4600*/  BSYNC B1 ;  /* 0x0000000000017941 */ /* 0x000fea0003800000 */
.L_x_75:
        /* <DEDUP_REMOVED lines=12> */
.L_x_78:
[----:B------:R-:W-:Y:S05]  /*46d0*/  BSYNC B1 ;  /* 0x0000000000017941 */ /* 0x000fea0003800000 */
.L_x_77:
        /* <DEDUP_REMOVED lines=12> */
.L_x_80:
[----:B------:R-:W-:Y:S05]  /*47a0*/  BSYNC B1 ;  /* 0x0000000000017941 */ /* 0x000fea0003800000 */
.L_x_79:
        /* <DEDUP_REMOVED lines=12> */
.L_x_82:
[----:B------:R-:W-:Y:S05]  /*4870*/  BSYNC B1 ;  /* 0x0000000000017941 */ /* 0x000fea0003800000 */
.L_x_81:
        /* <DEDUP_REMOVED lines=12> */
.L_x_84:
[----:B------:R-:W-:Y:S05]  /*4940*/  BSYNC B1 ;  /* 0x0000000000017941 */ /* 0x000fea0003800000 */
.L_x_83:
        /* <DEDUP_REMOVED lines=12> */
.L_x_86:
[----:B------:R-:W-:Y:S05]  /*4a10*/  BSYNC B1 ;  /* 0x0000000000017941 */ /* 0x000fea0003800000 */
.L_x_85:
        /* <DEDUP_REMOVED lines=12> */
.L_x_88:
[----:B------:R-:W-:Y:S05]  /*4ae0*/  BSYNC B1 ;  /* 0x0000000000017941 */ /* 0x000fea0003800000 */
.L_x_87:
        /* <DEDUP_REMOVED lines=12> */
.L_x_90:
[----:B------:R-:W-:Y:S05]  /*4bb0*/  BSYNC B1 ;  /* 0x0000000000017941 */ /* 0x000fea0003800000 */
.L_x_89:
        /* <DEDUP_REMOVED lines=12> */
.L_x_92:
[----:B------:R-:W-:Y:S05]  /*4c80*/  BSYNC B1 ;  /* 0x0000000000017941 */ /* 0x000fea0003800000 */
.L_x_91:
        /* <DEDUP_REMOVED lines=12> */
.L_x_94:
[----:B------:R-:W-:Y:S05]  /*4d50*/  BSYNC B1 ;  /* 0x0000000000017941 */ /* 0x000fea0003800000 */
.L_x_93:
        /* <DEDUP_REMOVED lines=12> */
.L_x_96:
[----:B------:R-:W-:Y:S05]  /*4e20*/  BSYNC B1 ;  /* 0x0000000000017941 */ /* 0x000fea0003800000 */
.L_x_95:
        /* <DEDUP_REMOVED lines=12> */
.L_x_98:
[----:B------:R-:W-:Y:S05]  /*4ef0*/  BSYNC B1 ;  /* 0x0000000000017941 */ /* 0x000fea0003800000 */
.L_x_97:
[----:B-----5:R-:W-:Y:S01]  /*4f00*/  LOP3.LUT R7, R7, 0xff, RZ, 0xc0, !PT ;  /* 0x000000ff07077812 */ /* 0x020fe200078ec0ff */
[----:B------:R-:W-:Y:S01]  /*4f10*/  BSSY B1, `(.L_x_99) ;  /* 0x000000b000017945 */ /* 0x000fe20003800000 */
[----:B------:R-:W-:Y:S02]  /*4f20*/  ISETP.LT.OR P2, PT, R33, 0x39, !P1 ;  /* 0x000000392100780c */ /* 0x000fe40004f41670 */
[----:B------:R-:W-:-:S05]  /*4f30*/  F2FP.F16.E5M2.UNPACK_B R7, R7 ;  /* 0x00000007ff07723e */ /* 0x000fca00020004ff */
[----:B0-2---:R-:W-:-:S05]  /*4f40*/  HADD2.F32 R28, -RZ, R7.H0_H0 ;  /* 0x20000007ff1c7230 */ /* 0x005fca0000004100 */
[----:B------:R-:W-:-:S04]  /*4f50*/  FMUL R7, R28, R9 ;  /* 0x000000091c077220 */ /* 0x000fc80000400000 */
[----:B------:R-:W-:-:S05]  /*4f60*/  FFMA R7, R114, R8, R7 ;  /* 0x0000000872077223 */ /* 0x000fca0000000007 */
[----:B------:R-:W-:Y:S02]  /*4f70*/  F2FP.SATFINITE.E5M2.F32.PACK_AB_MERGE_C R29, RZ, R7, RZ ;  /* 0x00000007ff1d723e */ /* 0x000fe400048060ff */
[----:B------:R-:W-:-:S03]  /*4f80*/  PRMT R7, RZ, 0x7610, R7 ;  /* 0x00007610ff077816 */ /* 0x000fc60000000007 */
[----:B------:R0:W-:Y:S01]  /*4f90*/  @!P0 STG.E.U8 desc[UR20][R16.64+0x39], R29 ;  /* 0x0000391d10008986 */ /* 0x0001e2000c101114 */
[----:B------:R-:W-:Y:S05]  /*4fa0*/  @P2 BRA `(.L_x_100) ;  /* 0x0000000000042947 */ /* 0x000fea0003800000 */
[----:B------:R2:W5:Y:S02]  /*4fb0*/  LDG.E.U8 R7, desc[UR20][R30.64+0x38] ;  /* 0x000038141e077981 */ /* 0x000564000c1e1100 */
.L_x_100:
[----:B------:R-:W-:Y:S05]  /*4fc0*/  BSYNC B1 ;  /* 0x0000000000017941 */ /* 0x000fea0003800000 */
.L_x_99:
[----:B-----5:R-:W-:Y:S01]  /*4fd0*/  LOP3.LUT R7, R7, 0xff, RZ, 0xc0, !PT ;  /* 0x000000ff07077812 */ /* 0x020fe200078ec0ff */
[----:B------:R-:W-:Y:S01]  /*4fe0*/  BSSY B1, `(.L_x_101) ;  /* 0x000000b000017945 */ /* 0x000fe20003800000 */
[----:B------:R-:W-:Y:S02]  /*4ff0*/  ISETP.LT.OR P1, PT, R33, 0x3a, !P1 ;  /* 0x0000003a2100780c */ /* 0x000fe40004f21670 */
[----:B------:R-:W-:-:S05]  /*5000*/  F2FP.F16.E5M2.UNPACK_B R7, R7 ;  /* 0x00000007ff07723e */ /* 0x000fca00020004ff */
[----:B01--4-:R-:W-:Y:S01]  /*5010*/  HADD2.F32 R16, -RZ, R7.H0_H0 ;  /* 0x20000007ff107230 */ /* 0x013fe20000004100 */
[----:B------:R-:W-:-:S04]  /*5020*/  PRMT R7, RZ, 0x7610, R7 ;  /* 0x00007610ff077816 */ /* 0x000fc80000000007 */
[----:B------:R-:W-:-:S04]  /*5030*/  FMUL R16, R16, R9 ;  /* 0x0000000910107220 */ /* 0x000fc80000400000 */
[----:B------:R-:W-:-:S05]  /*5040*/  FFMA R16, R117, R8, R16 ;  /* 0x0000000875107223 */ /* 0x000fca0000000010 */
[----:B------:R-:W-:-:S05]  /*5050*/  F2FP.SATFINITE.E5M2.F32.PACK_AB_MERGE_C R17, RZ, R16, RZ ;  /* 0x00000010ff11723e */ /* 0x000fca00048060ff */
[----:B------:R0:W-:Y:S01]  /*5060*/  @!P2 STG.E.U8 desc[UR20][R14.64+0x38], R17 ;  /* 0x000038110e00a986 */ /* 0x0001e2000c101114 */
[----:B------:R-:W-:Y:S05]  /*5070*/  @P1 BRA `(.L_x_102) ;  /* 0x0000000000041947 */ /* 0x000fea0003800000 */
[----:B------:R1:W5:Y:S02]  /*5080*/  LDG.E.U8 R7, desc[UR20][R30.64+0x39] ;  /* 0x000039141e077981 */ /* 0x000364000c1e1100 */
.L_x_102:
[----:B------:R-:W-:Y:S05]  /*5090*/  BSYNC B1 ;  /* 0x0000000000017941 */ /* 0x000fea0003800000 */
.L_x_101:
[----:B-----5:R-:W-:Y:S01]  /*50a0*/  LOP3.LUT R7, R7, 0xff, RZ, 0xc0, !PT ;  /* 0x000000ff07077812 */ /* 0x020fe200078ec0ff */
[----:B------:R-:W-:Y:S01]  /*50b0*/  BSSY B1, `(.L_x_103) ;  /* 0x0000013000017945 */ /* 0x000fe20003800000 */
[----:B------:R-:W-:Y:S02]  /*50c0*/  IADD3 R29, P0, R35, 0x80, RZ ;  /* 0x00000080231d7810 */ /* 0x000fe40007f1e0ff */
[----:B------:R-:W-:-:S03]  /*50d0*/  F2FP.F16.E5M2.UNPACK_B R7, R7 ;  /* 0x00000007ff07723e */ /* 0x000fc600020004ff */
[----:B0-----:R-:W-:Y:S01]  /*50e0*/  IMAD.X R17, RZ, RZ, R25, P0 ;  /* 0x000000ffff117224 */ /* 0x001fe200000e0619 */
        /* <DEDUP_REMOVED lines=9> */
[----:B-123--:R-:W-:Y:S02]  /*5180*/  F2FP.SATFINITE.E5M2.F32.PACK_AB_MERGE_C R31, RZ, R7, RZ ;  /* 0x00000007ff1f723e */ /* 0x00efe400048060ff */
[----:B------:R-:W-:Y:S02]  /*5190*/  IADD3.X R17, R17, UR11, R29, P2, !PT ;  /* 0x0000000b11117c10 */ /* 0x000fe400097fe41d */
[----:B------:R-:W-:Y:S01]  /*51a0*/  PRMT R7, RZ, 0x7610, R7 ;  /* 0x00007610ff077816 */ /* 0x000fe20000000007 */
[----:B------:R0:W-:Y:S01]  /*51b0*/  @!P1 STG.E.U8 desc[UR20][R14.64+0x39], R31 ;  /* 0x0000391f0e009986 */ /* 0x0001e2000c101114 */
[----:B------:R-:W-:Y:S05]  /*51c0*/  @P4 BRA `(.L_x_104) ;  /* 0x0000000000044947 */ /* 0x000fea0003800000 */
[----:B------:R1:W5:Y:S02]  /*51d0*/  LDG.E.U8 R7, desc[UR20][R16.64] ;  /* 0x0000001410077981 */ /* 0x000364000c1e1100 */
.L_x_104:
[----:B------:R-:W-:Y:S05]  /*51e0*/  BSYNC B1 ;  /* 0x0000000000017941 */ /* 0x000fea0003800000 */
.L_x_103:
[----:B-----5:R-:W-:Y:S01]  /*51f0*/  LOP3.LUT R7, R7, 0xff, RZ, 0xc0, !PT ;  /* 0x000000ff07077812 */ /* 0x020fe200078ec0ff */
[----:B------:R-:W-:Y:S01]  /*5200*/  BSSY B1, `(.L_x_105) ;  /* 0x000000b000017945 */ /* 0x000fe20003800000 */
[----:B------:R-:W-:Y:S02]  /*5210*/  ISETP.LT.OR P2, PT, R33, 0x2, !P0 ;  /* 0x000000022100780c */ /* 0x000fe40004741670 */
[----:B------:R-:W-:-:S05]  /*5220*/  F2FP.F16.E5M2.UNPACK_B R7, R7 ;  /* 0x00000007ff07723e */ /* 0x000fca00020004ff */
[----:B0-----:R-:W-:Y:S01]  /*5230*/  HADD2.F32 R14, -RZ, R7.H0_H0 ;  /* 0x20000007ff0e7230 */ /* 0x001fe20000004100 */
[----:B------:R-:W-:-:S04]  /*5240*/  PRMT R7, RZ, 0x7610, R7 ;  /* 0x00007610ff077816 */ /* 0x000fc80000000007 */
[----:B------:R-:W-:-:S04]  /*5250*/  FMUL R14, R14, R9 ;  /* 0x000000090e0e7220 */ /* 0x000fc80000400000 */
[----:B------:R-:W-:-:S05]  /*5260*/  FFMA R14, R115, R8, R14 ;  /* 0x00000008730e7223 */ /* 0x000fca000000000e */
[----:B------:R-:W-:-:S05]  /*5270*/  F2FP.SATFINITE.E5M2.F32.PACK_AB_MERGE_C R15, RZ, R14, RZ ;  /* 0x0000000eff0f723e */ /* 0x000fca00048060ff */
[----:B------:R0:W-:Y:S01]  /*5280*/  @!P4 STG.E.U8 desc[UR20][R12.64], R15 ;  /* 0x0000000f0c00c986 */ /* 0x0001e2000c101114 */
[----:B------:R-:W-:Y:S05]  /*5290*/  @P2 BRA `(.L_x_106) ;  /* 0x0000000000042947 */ /* 0x000fea0003800000 */
[----:B------:R2:W5:Y:S02]  /*52a0*/  LDG.E.U8 R7, desc[UR20][R16.64+0x1] ;  /* 0x0000011410077981 */ /* 0x000564000c1e1100 */
.L_x_106:
[----:B------:R-:W-:Y:S05]  /*52b0*/  BSYNC B1 ;  /* 0x0000000000017941 */ /* 0x000fea0003800000 */
.L_x_105:
[----:B-----5:R-:W-:Y:S01]  /*52c0*/  LOP3.LUT R7, R7, 0xff, RZ, 0xc0, !PT ;  /* 0x000000ff07077812 */ /* 0x020fe200078ec0ff */
[----:B------:R-:W-:Y:S01]  /*52d0*/  BSSY B1, `(.L_x_107) ;  /* 0x0000013000017945 */ /* 0x000fe20003800000 */
[----:B------:R-:W-:Y:S02]  /*52e0*/  IADD3 R35, P1, R35, 0x88, RZ ;  /* 0x0000008823237810 */ /* 0x000fe40007f3e0ff */
[----:B------:R-:W-:-:S03]  /*52f0*/  F2FP.F16.E5M2.UNPACK_B R7, R7 ;  /* 0x00000007ff07723e */ /* 0x000fc600020004ff */
[----:B------:R-:W-:Y:S01]  /*5300*/  IMAD.X R24, RZ, RZ, R25, P1 ;  /* 0x000000ffff187224 */ /* 0x000fe200008e0619 */
[----:B------:R-:W-:Y:S01]  /*5310*/  ISETP.GE.AND P1, PT, R34, 0x89, PT ;  /* 0x000000892200780c */ /* 0x000fe20003f26270 */
[----:B------:R-:W-:Y:S02]  /*5320*/  HADD2.F32 R14, -RZ, R7.H0_H0 ;  /* 0x20000007ff0e7230 */ /* 0x000fe40000004100 */
[----:B------:R-:W-:Y:S01]  /*5330*/  IMAD R24, R24, UR6, RZ ;  /* 0x0000000618187c24 */ /* 0x000fe2000f8e02ff */
[----:B------:R-:W-:Y:S01]  /*5340*/  ISETP.LT.OR P5, PT, R33, 0x1, !P1 ;  /* 0x000000012100780c */ /* 0x000fe20004fa1670 */
[----:B------:R-:W-:-:S04]  /*5350*/  IMAD.WIDE.U32 R26, R35, UR6, R26 ;  /* 0x00000006231a7c25 */ /* 0x000fc8000f8e001a */
[----:B------:R-:W-:Y:S01]  /*5360*/  FMUL R7, R14, R9 ;  /* 0x000000090e077220 */ /* 0x000fe20000400000 */
[----:B------:R-:W-:-:S03]  /*5370*/  IMAD R35, R35, UR7, R24 ;  /* 0x0000000723237c24 */ /* 0x000fc6000f8e0218 */
[----:B------:R-:W-:Y:S01]  /*5380*/  FFMA R7, R110, R8, R7 ;  /* 0x000000086e077223 */ /* 0x000fe20000000007 */
[----:B------:R-:W-:-:S04]  /*5390*/  IADD3 R14, P4, R26, UR10, RZ ;  /* 0x0000000a1a0e7c10 */ /* 0x000fc8000ff9e0ff */
[----:B------:R-:W-:Y:S02]  /*53a0*/  F2FP.SATFINITE.E5M2.F32.PACK_AB_MERGE_C R25, RZ, R7, RZ ;  /* 0x00000007ff19723e */ /* 0x000fe400048060ff */
[----:B0-----:R-:W-:Y:S02]  /*53b0*/  IADD3.X R15, R27, UR11, R35, P4, !PT ;  /* 0x0000000b1b0f7c10 */ /* 0x001fe4000a7fe423 */
[----:B------:R-:W-:Y:S01]  /*53c0*/  PRMT R7, RZ, 0x7610, R7 ;  /* 0x00007610ff077816 */ /* 0x000fe20000000007 */
[----:B------:R0:W-:Y:S01]  /*53d0*/  @!P2 STG.E.U8 desc[UR20][R12.64+0x1], R25 ;  /* 0x000001190c00a986 */ /* 0x0001e2000c101114 */
[----:B------:R-:W-:Y:S05]  /*53e0*/  @P5 BRA `(.L_x_108) ;  /* 0x0000000000045947 */ /* 0x000fea0003800000 */
[----:B------:R3:W5:Y:S02]  /*53f0*/  LDG.E.U8 R7, desc[UR20][R14.64] ;  /* 0x000000140e077981 */ /* 0x000764000c1e1100 */
.L_x_108:
[----:B------:R-:W-:Y:S05]  /*5400*/  BSYNC B1 ;  /* 0x0000000000017941 */ /* 0x000fea0003800000 */
.L_x_107:
        /* <DEDUP_REMOVED lines=8> */
[----:B0-----:R-:W-:-:S05]  /*5490*/  F2FP.SATFINITE.E5M2.F32.PACK_AB_MERGE_C R25, RZ, R24, RZ ;  /* 0x00000018ff19723e */ /* 0x001fca00048060ff */
[----:B------:R0:W-:Y:S01]  /*54a0*/  @!P5 STG.E.U8 desc[UR20][R10.64], R25 ;  /* 0x000000190a00d986 */ /* 0x0001e2000c101114 */
[----:B------:R-:W-:Y:S05]  /*54b0*/  @P2 BRA `(.L_x_110) ;  /* 0x0000000000042947 */ /* 0x000fea0003800000 */
[----:B------:R4:W5:Y:S02]  /*54c0*/  LDG.E.U8 R7, desc[UR20][R14.64+0x1] ;  /* 0x000001140e077981 */ /* 0x000964000c1e1100 */
.L_x_110:
[----:B------:R-:W-:Y:S05]  /*54d0*/  BSYNC B1 ;  /* 0x0000000000017941 */ /* 0x000fea0003800000 */
.L_x_109:
[----:B-----5:R-:W-:Y:S01]  /*54e0*/  LOP3.LUT R7, R7, 0xff, RZ, 0xc0, !PT ;  /* 0x000000ff07077812 */ /* 0x020fe200078ec0ff */
[----:B------:R-:W-:Y:S01]  /*54f0*/  BSSY B1, `(.L_x_111) ;  /* 0x000000b000017945 */ /* 0x000fe20003800000 */
[----:B------:R-:W-:Y:S02]  /*5500*/  ISETP.LT.OR P4, PT, R33, 0x9, !P0 ;  /* 0x000000092100780c */ /* 0x000fe40004781670 */
[----:B------:R-:W-:-:S05]  /*5510*/  F2FP.F16.E5M2.UNPACK_B R7, R7 ;  /* 0x00000007ff07723e */ /* 0x000fca00020004ff */
[----:B------:R-:W-:-:S05]  /*5520*/  HADD2.F32 R24, -RZ, R7.H0_H0 ;  /* 0x20000007ff187230 */ /* 0x000fca0000004100 */
[----:B------:R-:W-:-:S04]  /*5530*/  FMUL R7, R24, R9 ;  /* 0x0000000918077220 */ /* 0x000fc80000400000 */
[----:B------:R-:W-:-:S05]  /*5540*/  FFMA R7, R108, R8, R7 ;  /* 0x000000086c077223 */ /* 0x000fca0000000007 */
[----:B0-----:R-:W-:Y:S02]  /*5550*/  F2FP.SATFINITE.E5M2.F32.PACK_AB_MERGE_C R25, RZ, R7, RZ ;  /* 0x00000007ff19723e */ /* 0x001fe400048060ff */
[----:B------:R-:W-:-:S03]  /*5560*/  PRMT R7, RZ, 0x7610, R7 ;  /* 0x00007610ff077816 */ /* 0x000fc60000000007 */
[----:B------:R0:W-:Y:S01]  /*5570*/  @!P2 STG.E.U8 desc[UR20][R10.64+0x1], R25 ;  /* 0x000001190a00a986 */ /* 0x0001e2000c101114 */
[----:B------:R-:W-:Y:S05]  /*5580*/  @P4 BRA `(.L_x_112) ;  /* 0x0000000000044947 */ /* 0x000fea0003800000 */
[----:B------:R0:W5:Y:S02]  /*5590*/  LDG.E.U8 R7, desc[UR20][R16.64+0x8] ;  /* 0x0000081410077981 */ /* 0x000164000c1e1100 */
.L_x_112:
[----:B------:R-:W-:Y:S05]  /*55a0*/  BSYNC B1 ;  /* 0x0000000000017941 */ /* 0x000fea0003800000 */
.L_x_111:
        /* <DEDUP_REMOVED lines=12> */
.L_x_114:
[----:B------:R-:W-:Y:S05]  /*5670*/  BSYNC B1 ;  /* 0x0000000000017941 */ /* 0x000fea0003800000 */
.L_x_113:
        /* <DEDUP_REMOVED lines=12> */
.L_x_116:
[----:B------:R-:W-:Y:S05]  /*5740*/  BSYNC B1 ;  /* 0x0000000000017941 */ /* 0x000fea0003800000 */
.L_x_115:
        /* <DEDUP_REMOVED lines=12> */
.L_x_118:
[----:B------:R-:W-:Y:S05]  /*5810*/  BSYNC B1 ;  /* 0x0000000000017941 */ /* 0x000fea0003800000 */
.L_x_117:
        /* <DEDUP_REMOVED lines=12> */
.L_x_120:
[----:B------:R-:W-:Y:S05]  /*58e0*/  BSYNC B1 ;  /* 0x0000000000017941 */ /* 0x000fea0003800000 */
.L_x_119:
        /* <DEDUP_REMOVED lines=12> */
.L_x_122:
[----:B------:R-:W-:Y:S05]  /*59b0*/  BSYNC B1 ;  /* 0x0000000000017941 */ /* 0x000fea0003800000 */
.L_x_121:
        /* <DEDUP_REMOVED lines=12> */
.L_x_124:
[----:B------:R-:W-:Y:S05]  /*5a80*/  BSYNC B1 ;  /* 0x0000000000017941 */ /* 0x000fea0003800000 */
.L_x_123:
        /* <DEDUP_REMOVED lines=12> */
.L_x_126:
[----:B------:R-:W-:Y:S05]  /*5b50*/  BSYNC B1 ;  /* 0x0000000000017941 */ /* 0x000fea0003800000 */
.L_x_125:
        /* <DEDUP_REMOVED lines=12> */
.L_x_128:
[----:B------:R-:W-:Y:S05]  /*5c20*/  BSYNC B1 ;  /* 0x0000000000017941 */ /* 0x000fea0003800000 */
.L_x_127:
        /* <DEDUP_REMOVED lines=12> */
.L_x_130:
[----:B------:R-:W-:Y:S05]  /*5cf0*/  BSYNC B1 ;  /* 0x0000000000017941 */ /* 0x000fea0003800000 */
.L_x_129:
        /* <DEDUP_REMOVED lines=12> */
.L_x_132:
[----:B------:R-:W-:Y:S05]  /*5dc0*/  BSYNC B1 ;  /* 0x0000000000017941 */ /* 0x000fea0003800000 */
.L_x_131:
        /* <DEDUP_REMOVED lines=12> */
.L_x_134:
[----:B------:R-:W-:Y:S05]  /*5e90*/  BSYNC B1 ;  /* 0x0000000000017941 */ /* 0x000fea0003800000 */
.L_x_133:
        /* <DEDUP_REMOVED lines=12> */
.L_x_136:
[----:B------:R-:W-:Y:S05]  /*5f60*/  BSYNC B1 ;  /* 0x0000000000017941 */ /* 0x000fea0003800000 */
.L_x_135:
        /* <DEDUP_REMOVED lines=12> */
.L_x_138:
[----:B------:R-:W-:Y:S05]  /*6030*/  BSYNC B1 ;  /* 0x0000000000017941 */ /* 0x000fea0003800000 */
.L_x_137:
        /* <DEDUP_REMOVED lines=12> */
.L_x_140:
[----:B------:R-:W-:Y:S05]  /*6100*/  BSYNC B1 ;  /* 0x0000000000017941 */ /* 0x000fea0003800000 */
.L_x_139:
        /* <DEDUP_REMOVED lines=12> */
.L_x_142:
[----:B------:R-:W-:Y:S05]  /*61d0*/  BSYNC B1 ;  /* 0x0000000000017941 */ /* 0x000fea0003800000 */
.L_x_141:
        /* <DEDUP_REMOVED lines=12> */
.L_x_144:
[----:B------:R-:W-:Y:S05]  /*62a0*/  BSYNC B1 ;  /* 0x0000000000017941 */ /* 0x000fea0003800000 */
.L_x_143:
        /* <DEDUP_REMOVED lines=12> */
.L_x_146:
[----:B------:R-:W-:Y:S05]  /*6370*/  BSYNC B1 ;  /* 0x0000000000017941 */ /* 0x000fea0003800000 */
.L_x_145:
        /* <DEDUP_REMOVED lines=12> */
.L_x_148:
[----:B------:R-:W-:Y:S05]  /*6440*/  BSYNC B1 ;  /* 0x0000000000017941 */ /* 0x000fea0003800000 */
.L_x_147:
        /* <DEDUP_REMOVED lines=12> */
.L_x_150:
[----:B------:R-:W-:Y:S05]  /*6510*/  BSYNC B1 ;  /* 0x0000000000017941 */ /* 0x000fea0003800000 */
.L_x_149:
        /* <DEDUP_REMOVED lines=12> */
.L_x_152:
[----:B------:R-:W-:Y:S05]  /*65e0*/  BSYNC B1 ;  /* 0x0000000000017941 */ /* 0x000fea0003800000 */
.L_x_151:
        /* <DEDUP_REMOVED lines=12> */
.L_x_154:
[----:B------:R-:W-:Y:S05]  /*66b0*/  BSYNC B1 ;  /* 0x0000000000017941 */ /* 0x000fea0003800000 */
.L_x_153:
        /* <DEDUP_REMOVED lines=12> */
.L_x_156:
[----:B------:R-:W-:Y:S05]  /*6780*/  BSYNC B1 ;  /* 0x0000000000017941 */ /* 0x000fea0003800000 */
.L_x_155:
        /* <DEDUP_REMOVED lines=12> */
.L_x_158:
[----:B------:R-:W-:Y:S05]  /*6850*/  BSYNC B1 ;  /* 0x0000000000017941 */ /* 0x000fea0003800000 */
.L_x_157:
        /* <DEDUP_REMOVED lines=12> */
.L_x_160:
[----:B------:R-:W-:Y:S05]  /*6920*/  BSYNC B1 ;  /* 0x0000000000017941 */ /* 0x000fea0003800000 */
.L_x_159:
        /* <DEDUP_REMOVED lines=12> */
.L_x_162:
[----:B------:R-:W-:Y:S05]  /*69f0*/  BSYNC B1 ;  /* 0x0000000000017941 */ /* 0x000fea0003800000 */
.L_x_161:
[----:B-----5:R-:W-:Y:S01]  /*6a00*/  LOP3.LUT R7, R7, 0xff, RZ, 0xc0, !PT ;  /* 0x000000ff07077812 */ /* 0x020fe200078ec0ff */
[----:B------:R-:W-:Y:S01]  /*6a10*/  BSSY B1, `(.L_x_163) ;  /* 0x000000b000017945 */ /* 0x000fe20003800000 */
[----:B------:R-:W-:Y:S02]  /*6a20*/  ISETP.LT.OR P2, PT, R33, 0x39, !P1 ;  /* 0x000000392100780c */ /* 0x000fe40004f41670 */
[----:B------:R-:W-:-:S05]  /*6a30*/  F2FP.F16.E5M2.UNPACK_B R7, R7 ;  /* 0x00000007ff07723e */ /* 0x000fca00020004ff */
[----:B012---:R-:W-:-:S05]  /*6a40*/  HADD2.F32 R16, -RZ, R7.H0_H0 ;  /* 0x20000007ff107230 */ /* 0x007fca0000004100 */
[----:B------:R-:W-:-:S04]  /*6a50*/  FMUL R7, R16, R9 ;  /* 0x0000000910077220 */ /* 0x000fc80000400000 */
[----:B------:R-:W-:-:S05]  /*6a60*/  FFMA R7, R18, R8, R7 ;  /* 0x0000000812077223 */ /* 0x000fca0000000007 */
[----:B------:R-:W-:Y:S02]  /*6a70*/  F2FP.SATFINITE.E5M2.F32.PACK_AB_MERGE_C R17, RZ, R7, RZ ;  /* 0x00000007ff11723e */ /* 0x000fe400048060ff */
[----:B------:R-:W-:-:S03]  /*6a80*/  PRMT R7, RZ, 0x7610, R7 ;  /* 0x00007610ff077816 */ /* 0x000fc60000000007 */
[----:B------:R0:W-:Y:S01]  /*6a90*/  @!P0 STG.E.U8 desc[UR20][R12.64+0x39], R17 ;  /* 0x000039110c008986 */ /* 0x0001e2000c101114 */
[----:B------:R-:W-:Y:S05]  /*6aa0*/  @P2 BRA `(.L_x_164) ;  /* 0x0000000000042947 */ /* 0x000fea0003800000 */
[----:B------:R1:W5:Y:S02]  /*6ab0*/  LDG.E.U8 R7, desc[UR20][R14.64+0x38] ;  /* 0x000038140e077981 */ /* 0x000364000c1e1100 */
.L_x_164:
[----:B------:R-:W-:Y:S05]  /*6ac0*/  BSYNC B1 ;  /* 0x0000000000017941 */ /* 0x000fea0003800000 */
.L_x_163:
        /* <DEDUP_REMOVED lines=12> */
.L_x_166:
[----:B------:R-:W-:Y:S05]  /*6b90*/  BSYNC B1 ;  /* 0x0000000000017941 */ /* 0x000fea0003800000 */
.L_x_165:
[----:B------:R-:W-:Y:S05]  /*6ba0*/  @P1 BRA `(.L_x_167) ;  /* 0x0000001000301947 */ /* 0x000fea0003800000 */
[----:B-----5:R-:W-:-:S04]  /*6bb0*/  LOP3.LUT R7, R7, 0xff, RZ, 0xc0, !PT ;  /* 0x000000ff07077812 */ /* 0x020fc800078ec0ff */
[----:B------:R-:W-:-:S05]  /*6bc0*/  F2FP.F16.E5M2.UNPACK_B R7, R7 ;  /* 0x00000007ff07723e */ /* 0x000fca00020004ff */
[----:B------:R-:W-:-:S05]  /*6bd0*/  HADD2.F32 R12, -RZ, R7.H0_H0 ;  /* 0x20000007ff0c7230 */ /* 0x000fca0000004100 */
[----:B------:R-:W-:-:S04]  /*6be0*/  FMUL R7, R12, R9 ;  /* 0x000000090c077220 */ /* 0x000fc80000400000 */
[----:B------:R-:W-:-:S05]  /*6bf0*/  FFMA R7, R20, R8, R7 ;  /* 0x0000000814077223 */ /* 0x000fca0000000007 */
[----:B------:R-:W-:-:S05]  /*6c00*/  F2FP.SATFINITE.E5M2.F32.PACK_AB_MERGE_C R7, RZ, R7, RZ ;  /* 0x00000007ff07723e */ /* 0x000fca00048060ff */
[----:B------:R0:W-:Y:S01]  /*6c10*/  STG.E.U8 desc[UR20][R10.64+0x39], R7 ;  /* 0x000039070a007986 */ /* 0x0001e2000c101114 */
[----:B------:R-:W-:Y:S05]  /*6c20*/  BRA `(.L_x_167) ;  /* 0x0000001000107947 */ /* 0x000fea0003800000 */
.L_x_38:
[C---:B------:R-:W-:Y:S01]  /*6c30*/  ISETP.GE.AND P0, PT, R34.reuse, 0x1, PT ;  /* 0x000000012200780c */ /* 0x040fe20003f06270 */
[-C--:B--2---:R-:W-:Y:S01]  /*6c40*/  FMUL R147, R147, R8.reuse ;  /* 0x0000000893937220 */ /* 0x084fe20000400000 */
[----:B------:R-:W-:Y:S01]  /*6c50*/  ISETP.GE.AND P2, PT, R34, 0x9, PT ;  /* 0x000000092200780c */ /* 0x000fe20003f46270 */
[-C--:B------:R-:W-:Y:S01]  /*6c60*/  FMUL R142, R142, R8.reuse ;  /* 0x000000088e8e7220 */ /* 0x080fe20000400000 */
[----:B------:R-:W-:Y:S01]  /*6c70*/  ISETP.LT.OR P1, PT, R33, 0x1, !P0 ;  /* 0x000000012100780c */ /* 0x000fe20004721670 */
[-C--:B------:R-:W-:Y:S01]  /*6c80*/  FMUL R145, R145, R8.reuse ;  /* 0x0000000891917220 */ /* 0x080fe20000400000 */
[----:B------:R-:W-:Y:S01]  /*6c90*/  F2FP.SATFINITE.E5M2.F32.PACK_AB_MERGE_C R147, RZ, R147, RZ ;  /* 0x00000093ff93723e */ /* 0x000fe200048060ff */
[-C--:B------:R-:W-:Y:S01]  /*6ca0*/  FMUL R140, R140, R8.reuse ;  /* 0x000000088c8c7220 */ /* 0x080fe20000400000 */
[----:B------:R-:W-:Y:S01]  /*6cb0*/  ISETP.LT.OR P4, PT, R33, 0x2, !P0 ;  /* 0x000000022100780c */ /* 0x000fe20004781670 */
[-C--:B------:R-:W-:Y:S01]  /*6cc0*/  FMUL R143, R143, R8.reuse ;  /* 0x000000088f8f7220 */ /* 0x080fe20000400000 */
[C---:B------:R-:W-:Y:S01]  /*6cd0*/  ISETP.LT.OR P5, PT, R33.reuse, 0x1, !P2 ;  /* 0x000000012100780c */ /* 0x040fe200057a1670 */
[-C--:B------:R-:W-:Y:S01]  /*6ce0*/  FMUL R138, R138, R8.reuse ;  /* 0x000000088a8a7220 */ /* 0x080fe20000400000 */
[----:B------:R-:W-:Y:S01]  /*6cf0*/  ISETP.LT.OR P6, PT, R33, 0x2, !P2 ;  /* 0x000000022100780c */ /* 0x000fe200057c1670 */
[----:B------:R-:W-:Y:S01]  /*6d00*/  FMUL R141, R141, R8 ;  /* 0x000000088d8d7220 */ /* 0x000fe20000400000 */
[----:B------:R-:W-:Y:S01]  /*6d10*/  F2FP.SATFINITE.E5M2.F32.PACK_AB_MERGE_C R7, RZ, R142, RZ ;  /* 0x0000008eff07723e */ /* 0x000fe200048060ff */
[-C--:B------:R-:W-:Y:S01]  /*6d20*/  FMUL R136, R136, R8.reuse ;  /* 0x0000000888887220 */ /* 0x080fe20000400000 */
[----:B------:R-:W-:Y:S01]  /*6d30*/  F2FP.SATFINITE.E5M2.F32.PACK_AB_MERGE_C R145, RZ, R145, RZ ;  /* 0x00000091ff91723e */ /* 0x000fe200048060ff */
[----:B------:R-:W-:Y:S01]  /*6d40*/  @!P1 STG.E.U8 desc[UR20][R16.64], R147 ;  /* 0x0000009310009986 */ /* 0x000fe2000c101114 */
[----:B------:R-:W-:Y:S01]  /*6d50*/  ISETP.LT.OR P1, PT, R33, 0x9, !P0 ;  /* 0x000000092100780c */ /* 0x000fe20004721670 */
[----:B------:R-:W-:Y:S01]  /*6d60*/  FMUL R139, R139, R8 ;  /* 0x000000088b8b7220 */ /* 0x000fe20000400000 */
[----:B------:R-:W-:Y:S01]  /*6d70*/  F2FP.SATFINITE.E5M2.F32.PACK_AB_MERGE_C R25, RZ, R140, RZ ;  /* 0x0000008cff19723e */ /* 0x000fe200048060ff */
[----:B------:R0:W-:Y:S01]  /*6d80*/  @!P4 STG.E.U8 desc[UR20][R16.64+0x1], R7 ;  /* 0x000001071000c986 */ /* 0x0001e2000c101114 */
[----:B------:R-:W-:Y:S01]  /*6d90*/  F2FP.SATFINITE.E5M2.F32.PACK_AB_MERGE_C R143, RZ, R143, RZ ;  /* 0x0000008fff8f723e */ /* 0x000fe200048060ff */
[-C--:B------:R-:W-:Y:S01]  /*6da0*/  FMUL R134, R134, R8.reuse ;  /* 0x0000000886867220 */ /* 0x080fe20000400000 */
[C---:B------:R-:W-:Y:S01]  /*6db0*/  ISETP.LT.OR P4, PT, R33.reuse, 0xa, !P0 ;  /* 0x0000000a2100780c */ /* 0x040fe20004781670 */
[----:B------:R-:W-:Y:S01]  /*6dc0*/  @!P5 STG.E.U8 desc[UR20][R14.64], R145 ;  /* 0x000000910e00d986 */ /* 0x000fe2000c101114 */
[----:B------:R-:W-:Y:S01]  /*6dd0*/  ISETP.LT.OR P5, PT, R33, 0x9, !P2 ;  /* 0x000000092100780c */ /* 0x000fe200057a1670 */
[-C--:B------:R-:W-:Y:S01]  /*6de0*/  FMUL R137, R137, R8.reuse ;  /* 0x0000000889897220 */ /* 0x080fe20000400000 */
[----:B------:R-:W-:Y:S01]  /*6df0*/  F2FP.SATFINITE.E5M2.F32.PACK_AB_MERGE_C R141, RZ, R141, RZ ;  /* 0x0000008dff8d723e */ /* 0x000fe200048060ff */
[----:B------:R1:W-:Y:S01]  /*6e00*/  @!P6 STG.E.U8 desc[UR20][R14.64+0x1], R25 ;  /* 0x000001190e00e986 */ /* 0x0003e2000c101114 */
[C---:B------:R-:W-:Y:S01]  /*6e10*/  ISETP.LT.OR P6, PT, R33.reuse, 0xa, !P2 ;  /* 0x0000000a2100780c */ /* 0x040fe200057c1670 */
[-C--:B------:R-:W-:Y:S01]  /*6e20*/  FMUL R132, R132, R8.reuse ;  /* 0x0000000884847220 */ /* 0x080fe20000400000 */
[----:B------:R-:W-:Y:S01]  /*6e30*/  F2FP.SATFINITE.E5M2.F32.PACK_AB_MERGE_C R139, RZ, R139, RZ ;  /* 0x0000008bff8b723e */ /* 0x000fe200048060ff */
[----:B------:R-:W-:Y:S01]  /*6e40*/  @!P1 STG.E.U8 desc[UR20][R16.64+0x8], R143 ;  /* 0x0000088f10009986 */ /* 0x000fe2000c101114 */
[----:B------:R-:W-:Y:S01]  /*6e50*/  ISETP.LT.OR P1, PT, R33, 0x11, !P0 ;  /* 0x000000112100780c */ /* 0x000fe20004721670 */
[----:B------:R-:W-:Y:S01]  /*6e60*/  FMUL R135, R135, R8 ;  /* 0x0000000887877220 */ /* 0x000fe20000400000 */
[----:B0-----:R-:W-:Y:S01]  /*6e70*/  F2FP.SATFINITE.E5M2.F32.PACK_AB_MERGE_C R7, RZ, R138, RZ ;  /* 0x0000008aff07723e */ /* 0x001fe200048060ff */
[-C--:B------:R-:W-:Y:S01]  /*6e80*/  FMUL R130, R130, R8.reuse ;  /* 0x0000000882827220 */ /* 0x080fe20000400000 */
[----:B------:R-:W-:Y:S01]  /*6e90*/  F2FP.SATFINITE.E5M2.F32.PACK_AB_MERGE_C R137, RZ, R137, RZ ;  /* 0x00000089ff89723e */ /* 0x000fe200048060ff */
[----:B------:R-:W-:Y:S01]  /*6ea0*/  FMUL R133, R133, R8 ;  /* 0x0000000885857220 */ /* 0x000fe20000400000 */
[----:B------:R-:W-:Y:S01]  /*6eb0*/  F2FP.SATFINITE.E5M2.F32.PACK_AB_MERGE_C R135, RZ, R135, RZ ;  /* 0x00000087ff87723e */ /* 0x000fe200048060ff */
[----:B------:R0:W-:Y:S01]  /*6ec0*/  @!P4 STG.E.U8 desc[UR20][R16.64+0x9], R7 ;  /* 0x000009071000c986 */ /* 0x0001e2000c101114 */
[----:B-1----:R-:W-:Y:S01]  /*6ed0*/  F2FP.SATFINITE.E5M2.F32.PACK_AB_MERGE_C R25, RZ, R136, RZ ;  /* 0x00000088ff19723e */ /* 0x002fe200048060ff */
        /* <DEDUP_REMOVED lines=15> */
[-C--:B------:R-:W-:Y:S01]  /*6fd0*/  FMUL R127, R127, R8.reuse ;  /* 0x000000087f7f7220 */ /* 0x080fe20000400000 */
[----:B------:R-:W-:Y:S01]  /*6fe0*/  FMUL R122, R122, R8 ;  /* 0x000000087a7a7220 */ /* 0x000fe20000400000 */
[----:B------:R-:W-:Y:S01]  /*6ff0*/  F2FP.SATFINITE.E5M2.F32.PACK_AB_MERGE_C R129, RZ, R129, RZ ;  /* 0x00000081ff81723e */ /* 0x000fe200048060ff */
[----:B------:R0:W-:Y:S01]  /*7000*/  @!P4 STG.E.U8 desc[UR20][R16.64+0x11], R7 ;  /* 0x000011071000c986 */ /* 0x0001e2000c101114 */
[----:B-1----:R-:W-:Y:S01]  /*7010*/  F2FP.SATFINITE.E5M2.F32.PACK_AB_MERGE_C R25, RZ, R132, RZ ;  /* 0x00000084ff19723e */ /* 0x002fe200048060ff */
[-C--:B------:R-:W-:Y:S01]  /*7020*/  FMUL R125, R125, R8.reuse ;  /* 0x000000087d7d7220 */ /* 0x080fe20000400000 */
[C---:B------:R-:W-:Y:S01]  /*7030*/  ISETP.LT.OR P4, PT, R33.reuse, 0x1a, !P0 ;  /* 0x0000001a2100780c */ /* 0x040fe20004781670 */
[----:B------:R-:W-:Y:S01]  /*7040*/  @!P5 STG.E.U8 desc[UR20][R14.64+0x10], R137 ;  /* 0x000010890e00d986 */ /* 0x000fe2000c101114 */
[C---:B------:R-:W-:Y:S01]  /*7050*/  ISETP.LT.OR P5, PT, R33.reuse, 0x19, !P2 ;  /* 0x000000192100780c */ /* 0x040fe200057a1670 */
[-C--:B------:R-:W-:Y:S01]  /*7060*/  FMUL R120, R120, R8.reuse ;  /* 0x0000000878787220 */ /* 0x080fe20000400000 */
[----:B------:R-:W-:Y:S01]  /*7070*/  F2FP.SATFINITE.E5M2.F32.PACK_AB_MERGE_C R127, RZ, R127, RZ ;  /* 0x0000007fff7f723e */ /* 0x000fe200048060ff */
[----:B------:R1:W-:Y:S01]  /*7080*/  @!P6 STG.E.U8 desc[UR20][R14.64+0x11], R25 ;  /* 0x000011190e00e986 */ /* 0x0003e2000c101114 */
[----:B------:R-:W-:Y:S01]  /*7090*/  ISETP.LT.OR P6, PT, R33, 0x1a, !P2 ;  /* 0x0000001a2100780c */ /* 0x000fe200057c1670 */
        /* <DEDUP_REMOVED lines=8> */
[-C--:B------:R-:W-:Y:S01]  /*7120*/  FMUL R116, R116, R8.reuse ;  /* 0x0000000874747220 */ /* 0x080fe20000400000 */
[----:B------:R-:W-:Y:S01]  /*7130*/  FMUL R114, R114, R8 ;  /* 0x0000000872727220 */ /* 0x000fe20000400000 */
[----:B-1----:R-:W-:Y:S01]  /*7140*/  F2FP.SATFINITE.E5M2.F32.PACK_AB_MERGE_C R25, RZ, R128, RZ ;  /* 0x00000080ff19723e */ /* 0x002fe200048060ff */
[----:B------:R0:W-:Y:S01]  /*7150*/  @!P4 STG.E.U8 desc[UR20][R16.64+0x19], R7 ;  /* 0x000019071000c986 */ /* 0x0001e2000c101114 */
[----:B------:R-:W-:Y:S01]  /*7160*/  ISETP.LT.OR P4, PT, R33, 0x22, !P0 ;  /* 0x000000222100780c */ /* 0x000fe20004781670 */
[-C--:B------:R-:W-:Y:S01]  /*7170*/  FMUL R119, R119, R8.reuse ;  /* 0x0000000877777220 */ /* 0x080fe20000400000 */
[----:B------:R-:W-:Y:S01]  /*7180*/  F2FP.SATFINITE.E5M2.F32.PACK_AB_MERGE_C R121, RZ, R121, RZ ;  /* 0x00000079ff79723e */ /* 0x000fe200048060ff */
[----:B------:R-:W-:Y:S01]  /*7190*/  @!P5 STG.E.U8 desc[UR20][R14.64+0x18], R133 ;  /* 0x000018850e00d986 */ /* 0x000fe2000c101114 */
[----:B------:R-:W-:Y:S01]  /*71a0*/  ISETP.LT.OR P5, PT, R33, 0x21, !P2 ;  /* 0x000000212100780c */ /* 0x000fe200057a1670 */
[----:B------:R-:W-:Y:S01]  /*71b0*/  FMUL R117, R117, R8 ;  /* 0x0000000875757220 */ /* 0x000fe20000400000 */
[----:B------:R-:W-:Y:S01]  /*71c0*/  F2FP.SATFINITE.E5M2.F32.PACK_AB_MERGE_C R27, RZ, R114, RZ ;  /* 0x00000072ff1b723e */ /* 0x000fe200048060ff */
[----:B------:R1:W-:Y:S01]  /*71d0*/  @!P6 STG.E.U8 desc[UR20][R14.64+0x19], R25 ;  /* 0x000019190e00e986 */ /* 0x0003e2000c101114 */
[----:B------:R-:W-:Y:S01]  /*71e0*/  ISETP.LT.OR P6, PT, R33, 0x22, !P2 ;  /* 0x000000222100780c */ /* 0x000fe200057c1670 */
[-C--:B------:R-:W-:Y:S01]  /*71f0*/  FMUL R112, R112, R8.reuse ;  /* 0x0000000870707220 */ /* 0x080fe20000400000 */
[-C--:B------:R-:W-:Y:S01]  /*7200*/  FMUL R115, R115, R8.reuse ;  /* 0x0000000873737220 */ /* 0x080fe20000400000 */
        /* <DEDUP_REMOVED lines=39> */
[-C--:B------:R-:W-:Y:S01]  /*7480*/  FMUL R103, R103, R8.reuse ;  /* 0x0000000867677220 */ /* 0x080fe20000400000 */
[----:B------:R-:W-:Y:S01]  /*7490*/  @!P1 STG.E.U8 desc[UR20][R16.64+0x30], R123 ;  /* 0x0000307b10009986 */ /* 0x000fe2000c101114 */
[----:B------:R-:W-:Y:S01]  /*74a0*/  ISETP.LT.OR P1, PT, R33, 0x39, !P0 ;  /* 0x000000392100780c */ /* 0x000fe20004721670 */
[-C--:B------:R-:W-:Y:S01]  /*74b0*/  FMUL R101, R101, R8.reuse ;  /* 0x0000000865657220 */ /* 0x080fe20000400000 */
[----:B------:R-:W-:Y:S01]  /*74c0*/  ISETP.LT.OR P0, PT, R33, 0x3a, !P0 ;  /* 0x0000003a2100780c */ /* 0x000fe20004701670 */
[----:B------:R-:W-:Y:S01]  /*74d0*/  FMUL R96, R96, R8 ;  /* 0x0000000860607220 */ /* 0x000fe20000400000 */
[----:B0-----:R-:W-:Y:S01]  /*74e0*/  F2FP.SATFINITE.E5M2.F32.PACK_AB_MERGE_C R7, RZ, R118, RZ ;  /* 0x00000076ff07723e */ /* 0x001fe200048060ff */
[-C--:B------:R-:W-:Y:S01]  /*74f0*/  FMUL R94, R94, R8.reuse ;  /* 0x000000085e5e7220 */ /* 0x080fe20000400000 */
[----:B------:R-:W-:Y:S01]  /*7500*/  F2FP.SATFINITE.E5M2.F32.PACK_AB_MERGE_C R105, RZ, R105, RZ ;  /* 0x00000069ff69723e */ /* 0x000fe200048060ff */
[----:B------:R-:W-:Y:S01]  /*7510*/  FMUL R97, R97, R8 ;  /* 0x0000000861617220 */ /* 0x000fe20000400000 */
[----:B-1----:R-:W-:Y:S01]  /*7520*/  F2FP.SATFINITE.E5M2.F32.PACK_AB_MERGE_C R25, RZ, R116, RZ ;  /* 0x00000074ff19723e */ /* 0x002fe200048060ff */
[----:B------:R0:W-:Y:S01]  /*7530*/  @!P4 STG.E.U8 desc[UR20][R16.64+0x31], R7 ;  /* 0x000031071000c986 */ /* 0x0001e2000c101114 */
[----:B------:R-:W-:Y:S01]  /*7540*/  ISETP.LT.OR P4, PT, R33, 0x39, !P2 ;  /* 0x000000392100780c */ /* 0x000fe20005781670 */
[-C--:B------:R-:W-:Y:S01]  /*7550*/  FMUL R99, R99, R8.reuse ;  /* 0x0000000863637220 */ /* 0x080fe20000400000 */
[----:B------:R-:W-:Y:S01]  /*7560*/  ISETP.LT.OR P2, PT, R33, 0x3a, !P2 ;  /* 0x0000003a2100780c */ /* 0x000fe20005741670 */
[----:B------:R-:W-:Y:S01]  /*7570*/  @!P5 STG.E.U8 desc[UR20][R14.64+0x30], R121 ;  /* 0x000030790e00d986 */ /* 0x000fe2000c101114 */
[----:B------:R-:W-:Y:S01]  /*7580*/  F2FP.SATFINITE.E5M2.F32.PACK_AB_MERGE_C R103, RZ, R103, RZ ;  /* 0x00000067ff67723e */ /* 0x000fe200048060ff */
[-C--:B------:R-:W-:Y:S01]  /*7590*/  FMUL R92, R92, R8.reuse ;  /* 0x000000085c5c7220 */ /* 0x080fe20000400000 */
[----:B------:R-:W-:Y:S01]  /*75a0*/  F2FP.SATFINITE.E5M2.F32.PACK_AB_MERGE_C R101, RZ, R101, RZ ;  /* 0x00000065ff65723e */ /* 0x000fe200048060ff */
[----:B------:R-:W-:Y:S01]  /*75b0*/  @!P6 STG.E.U8 desc[UR20][R14.64+0x31], R25 ;  /* 0x000031190e00e986 */ /* 0x000fe2000c101114 */
[----:B------:R-:W-:Y:S01]  /*75c0*/  F2FP.SATFINITE.E5M2.F32.PACK_AB_MERGE_C R97, RZ, R97, RZ ;  /* 0x00000061ff61723e */ /* 0x000fe200048060ff */
[-C--:B------:R-:W-:Y:S01]  /*75d0*/  FMUL R88, R88, R8.reuse ;  /* 0x0000000858587220 */ /* 0x080fe20000400000 */
[-C--:B------:R-:W-:Y:S01]  /*75e0*/  FMUL R95, R95, R8.reuse ;  /* 0x000000085f5f7220 */ /* 0x080fe20000400000 */
[----:B------:R-:W-:Y:S01]  /*75f0*/  @!P0 STG.E.U8 desc[UR20][R16.64+0x39], R27 ;  /* 0x0000391b10008986 */ /* 0x000fe2000c101114 */
[----:B------:R-:W-:Y:S01]  /*7600*/  ISETP.GE.AND P0, PT, R34, 0x81, PT ;  /* 0x000000812200780c */ /* 0x000fe20003f06270 */
[----:B------:R-:W-:Y:S01]  /*7610*/  FMUL R93, R93, R8 ;  /* 0x000000085d5d7220 */ /* 0x000fe20000400000 */
[----:B0-----:R-:W-:Y:S01]  /*7620*/  F2FP.SATFINITE.E5M2.F32.PACK_AB_MERGE_C R7, RZ, R112, RZ ;  /* 0x00000070ff07723e */ /* 0x001fe200048060ff */
[----:B------:R0:W-:Y:S01]  /*7630*/  @!P1 STG.E.U8 desc[UR20][R16.64+0x38], R119 ;  /* 0x0000387710009986 */ /* 0x0001e2000c101114 */
[C---:B------:R-:W-:Y:S01]  /*7640*/  ISETP.LT.OR P6, PT, R33.reuse, 0x1, !P0 ;  /* 0x000000012100780c */ /* 0x040fe200047c1670 */
[-C--:B------:R-:W-:Y:S01]  /*7650*/  FMUL R90, R90, R8.reuse ;  /* 0x000000085a5a7220 */ /* 0x080fe20000400000 */
[----:B------:R-:W-:Y:S01]  /*7660*/  ISETP.LT.OR P5, PT, R33, 0x2, !P0 ;  /* 0x000000022100780c */ /* 0x000fe200047a1670 */
[----:B------:R-:W-:Y:S01]  /*7670*/  @!P4 STG.E.U8 desc[UR20][R14.64+0x38], R117 ;  /* 0x000038750e00c986 */ /* 0x000fe2000c101114 */
[----:B------:R-:W-:Y:S01]  /*7680*/  ISETP.GE.AND P1, PT, R34, 0x89, PT ;  /* 0x000000892200780c */ /* 0x000fe20003f26270 */
[-C--:B------:R-:W-:Y:S01]  /*7690*/  FMUL R23, R23, R8.reuse ;  /* 0x0000000817177220 */ /* 0x080fe20000400000 */
[----:B------:R-:W-:Y:S01]  /*76a0*/  F2FP.SATFINITE.E5M2.F32.PACK_AB_MERGE_C R99, RZ, R99, RZ ;  /* 0x00000063ff63723e */ /* 0x000fe200048060ff */
[----:B------:R1:W-:Y:S01]  /*76b0*/  @!P2 STG.E.U8 desc[UR20][R14.64+0x39], R7 ;  /* 0x000039070e00a986 */ /* 0x0003e2000c101114 */
[----:B------:R-:W-:Y:S01]  /*76c0*/  ISETP.LT.OR P4, PT, R33, 0x1, !P1 ;  /* 0x000000012100780c */ /* 0x000fe20004f81670 */
[-C--:B------:R-:W-:Y:S01]  /*76d0*/  FMUL R91, R91, R8.reuse ;  /* 0x000000085b5b7220 */ /* 0x080fe20000400000 */
[----:B------:R-:W-:Y:S01]  /*76e0*/  ISETP.LT.OR P2, PT, R33, 0xa, !P0 ;  /* 0x0000000a2100780c */ /* 0x000fe20004741670 */
[----:B------:R-:W-:Y:S01]  /*76f0*/  FMUL R89, R89, R8 ;  /* 0x0000000859597220 */ /* 0x000fe20000400000 */
[----:B0-----:R-:W-:Y:S01]  /*7700*/  F2FP.SATFINITE.E5M2.F32.PACK_AB_MERGE_C R17, RZ, R110, RZ ;  /* 0x0000006eff11723e */ /* 0x001fe200048060ff */
[----:B------:R-:W-:Y:S01]  /*7710*/  @!P6 STG.E.U8 desc[UR20][R12.64], R115 ;  /* 0x000000730c00e986 */ /* 0x000fe2000c101114 */
[C---:B------:R-:W-:Y:S01]  /*7720*/  ISETP.LT.OR P6, PT, R33.reuse, 0x2, !P1 ;  /* 0x000000022100780c */ /* 0x040fe20004fc1670 */
[-C--:B------:R-:W-:Y:S01]  /*7730*/  FMUL R22, R22, R8.reuse ;  /* 0x0000000816167220 */ /* 0x080fe20000400000 */
[----:B------:R-:W-:Y:S01]  /*7740*/  F2FP.SATFINITE.E5M2.F32.PACK_AB_MERGE_C R95, RZ, R95, RZ ;  /* 0x0000005fff5f723e */ /* 0x000fe200048060ff */
[----:B------:R-:W-:Y:S01]  /*7750*/  @!P5 STG.E.U8 desc[UR20][R12.64+0x1], R17 ;  /* 0x000001110c00d986 */ /* 0x000fe2000c101114 */
[----:B------:R-:W-:Y:S01]  /*7760*/  ISETP.LT.OR P5, PT, R33, 0x9, !P0 ;  /* 0x000000092100780c */ /* 0x000fe200047a1670 */
[----:B------:R-:W-:Y:S01]  /*7770*/  FMUL R19, R19, R8 ;  /* 0x0000000813137220 */ /* 0x000fe20000400000 */
[----:B-1----:R-:W-:Y:S01]  /*7780*/  F2FP.SATFINITE.E5M2.F32.PACK_AB_MERGE_C R7, RZ, R108, RZ ;  /* 0x0000006cff07723e */ /* 0x002fe200048060ff */
[----:B------:R-:W-:Y:S01]  /*7790*/  @!P4 STG.E.U8 desc[UR20][R10.64], R113 ;  /* 0x000000710a00c986 */ /* 0x000fe2000c101114 */
[----:B------:R-:W-:Y:S01]  /*77a0*/  F2FP.SATFINITE.E5M2.F32.PACK_AB_MERGE_C R15, RZ, R106, RZ ;  /* 0x0000006aff0f723e */ /* 0x000fe200048060ff */
[-C--:B------:R-:W-:Y:S01]  /*77b0*/  FMUL R18, R18, R8.reuse ;  /* 0x0000000812127220 */ /* 0x080fe20000400000 */
[----:B------:R-:W-:Y:S01]  /*77c0*/  ISETP.LT.OR P4, PT, R33, 0x9, !P1 ;  /* 0x000000092100780c */ /* 0x000fe20004f81670 */
[-C--:B------:R-:W-:Y:S01]  /*77d0*/  FMUL R21, R21, R8.reuse ;  /* 0x0000000815157220 */ /* 0x080fe20000400000 */
[----:B------:R-:W-:Y:S01]  /*77e0*/  F2FP.SATFINITE.E5M2.F32.PACK_AB_MERGE_C R93, RZ, R93, RZ ;  /* 0x0000005dff5d723e */ /* 0x000fe200048060ff */
[----:B------:R0:W-:Y:S01]  /*77f0*/  @!P6 STG.E.U8 desc[UR20][R10.64+0x1], R7 ;  /* 0x000001070a00e986 */ /* 0x0001e2000c101114 */
[C---:B------:R-:W-:Y:S01]  /*7800*/  ISETP.LT.OR P6, PT, R33.reuse, 0xa, !P1 ;  /* 0x0000000a2100780c */ /* 0x040fe20004fc1670 */
[----:B------:R-:W-:Y:S01]  /*7810*/  FMUL R20, R20, R8 ;  /* 0x0000000814147220 */ /* 0x000fe20000400000 */
[----:B------:R-:W-:Y:S01]  /*7820*/  F2FP.SATFINITE.E5M2.F32.PACK_AB_MERGE_C R23, RZ, R23, RZ ;  /* 0x00000017ff17723e */ /* 0x000fe200048060ff */
[----:B------:R1:W-:Y:S01]  /*7830*/  @!P2 STG.E.U8 desc[UR20][R12.64+0x9], R15 ;  /* 0x0000090f0c00a986 */ /* 0x0003e2000c101114 */
[----:B------:R-:W-:-:S02]  /*7840*/  ISETP.LT.OR P2, PT, R33, 0x12, !P0 ;  /* 0x000000122100780c */ /* 0x000fc40004741670 */
[----:B------:R-:W-:Y:S01]  /*7850*/  F2FP.SATFINITE.E5M2.F32.PACK_AB_MERGE_C R91, RZ, R91, RZ ;  /* 0x0000005bff5b723e */ /* 0x000fe200048060ff */
[----:B------:R-:W-:Y:S01]  /*7860*/  @!P5 STG.E.U8 desc[UR20][R12.64+0x8], R109 ;  /* 0x0000086d0c00d986 */ /* 0x000fe2000c101114 */
[C---:B------:R-:W-:Y:S02]  /*7870*/  ISETP.LT.OR P5, PT, R33.reuse, 0x11, !P0 ;  /* 0x000000112100780c */ /* 0x040fe400047a1670 */
[----:B------:R-:W-:Y:S01]  /*7880*/  F2FP.SATFINITE.E5M2.F32.PACK_AB_MERGE_C R89, RZ, R89, RZ ;  /* 0x00000059ff59723e */ /* 0x000fe200048060ff */
[----:B------:R-:W-:Y:S01]  /*7890*/  @!P4 STG.E.U8 desc[UR20][R10.64+0x8], R111 ;  /* 0x0000086f0a00c986 */ /* 0x000fe2000c101114 */
[----:B0-----:R-:W-:Y:S02]  /*78a0*/  F2FP.SATFINITE.E5M2.F32.PACK_AB_MERGE_C R7, RZ, R104, RZ ;  /* 0x00000068ff07723e */ /* 0x001fe400048060ff */
[C---:B------:R-:W-:Y:S02]  /*78b0*/  ISETP.LT.OR P4, PT, R33.reuse, 0x11, !P1 ;  /* 0x000000112100780c */ /* 0x040fe40004f81670 */
[----:B-1----:R-:W-:Y:S01]  /*78c0*/  F2FP.SATFINITE.E5M2.F32.PACK_AB_MERGE_C R15, RZ, R100, RZ ;  /* 0x00000064ff0f723e */ /* 0x002fe200048060ff */
[----:B------:R0:W-:Y:S01]  /*78d0*/  @!P6 STG.E.U8 desc[UR20][R10.64+0x9], R7 ;  /* 0x000009070a00e986 */ /* 0x0001e2000c101114 */
[----:B------:R-:W-:-:S02]  /*78e0*/  ISETP.LT.OR P6, PT, R33, 0x12, !P1 ;  /* 0x000000122100780c */ /* 0x000fc40004fc1670 */
[----:B------:R-:W-:Y:S01]  /*78f0*/  F2FP.SATFINITE.E5M2.F32.PACK_AB_MERGE_C R19, RZ, R19, RZ ;  /* 0x00000013ff13723e */ /* 0x000fe200048060ff */
[----:B------:R1:W-:Y:S01]  /*7900*/  @!P2 STG.E.U8 desc[UR20][R12.64+0x11], R15 ;  /* 0x0000110f0c00a986 */ /* 0x0003e2000c101114 */
[C---:B------:R-:W-:Y:S02]  /*7910*/  ISETP.LT.OR P2, PT, R33.reuse, 0x1a, !P0 ;  /* 0x0000001a2100780c */ /* 0x040fe40004741670 */
[----:B------:R-:W-:Y:S01]  /*7920*/  F2FP.SATFINITE.E5M2.F32.PACK_AB_MERGE_C R21, RZ, R21, RZ ;  /* 0x00000015ff15723e */ /* 0x000fe200048060ff */
[----:B------:R-:W-:Y:S01]  /*7930*/  @!P5 STG.E.U8 desc[UR20][R12.64+0x10], R107 ;  /* 0x0000106b0c00d986 */ /* 0x000fe2000c101114 */
[----:B------:R-:W-:Y:S02]  /*7940*/  ISETP.LT.OR P5, PT, R33, 0x19, !P0 ;  /* 0x000000192100780c */ /* 0x000fe400047a1670 */
[----:B------:R-:W-:Y:S01]  /*7950*/  F2FP.SATFINITE.E5M2.F32.PACK_AB_MERGE_C R17, RZ, R20, RZ ;  /* 0x00000014ff11723e */ /* 0x000fe200048060ff */
[----:B------:R-:W-:Y:S01]  /*7960*/  @!P4 STG.E.U8 desc[UR20][R10.64+0x10], R105 ;  /* 0x000010690a00c986 */ /* 0x000fe2000c101114 */
[----:B0-----:R-:W-:-:S02]  /*7970*/  F2FP.SATFINITE.E5M2.F32.PACK_AB_MERGE_C R7, RZ, R102, RZ ;  /* 0x00000066ff07723e */ /* 0x001fc400048060ff */
[C---:B------:R-:W-:Y:S02]  /*7980*/  ISETP.LT.OR P4, PT, R33.reuse, 0x19, !P1 ;  /* 0x000000192100780c */ /* 0x040fe40004f81670 */
[----:B-1----:R-:W-:Y:S01]  /*7990*/  F2FP.SATFINITE.E5M2.F32.PACK_AB_MERGE_C R15, RZ, R98, RZ ;  /* 0x00000062ff0f723e */ /* 0x002fe200048060ff */
[----:B------:R0:W-:Y:S01]  /*79a0*/  @!P6 STG.E.U8 desc[UR20][R10.64+0x11], R7 ;  /* 0x000011070a00e986 */ /* 0x0001e2000c101114 */
[----:B------:R-:W-:-:S03]  /*79b0*/  ISETP.LT.OR P6, PT, R33, 0x1a, !P1 ;  /* 0x0000001a2100780c */ /* 0x000fc60004fc1670 */
[----:B------:R1:W-:Y:S01]  /*79c0*/  @!P2 STG.E.U8 desc[UR20][R12.64+0x19], R15 ;  /* 0x0000190f0c00a986 */ /* 0x0003e2000c101114 */
[----:B------:R-:W-:-:S03]  /*79d0*/  ISETP.LT.OR P2, PT, R33, 0x22, !P0 ;  /* 0x000000222100780c */ /* 0x000fc60004741670 */
[----:B------:R-:W-:Y:S01]  /*79e0*/  @!P5 STG.E.U8 desc[UR20][R12.64+0x18], R103 ;  /* 0x000018670c00d986 */ /* 0x000fe2000c101114 */
[C---:B------:R-:W-:Y:S02]  /*79f0*/  ISETP.LT.OR P5, PT, R33.reuse, 0x21, !P0 ;  /* 0x000000212100780c */ /* 0x040fe400047a1670 */
[----:B0-----:R-:W-:Y:S01]  /*7a00*/  F2FP.SATFINITE.E5M2.F32.PACK_AB_MERGE_C R7, RZ, R96, RZ ;  /* 0x00000060ff07723e */ /* 0x001fe200048060ff */
[----:B------:R-:W-:Y:S01]  /*7a10*/  @!P4 STG.E.U8 desc[UR20][R10.64+0x18], R101 ;  /* 0x000018650a00c986 */ /* 0x000fe2000c101114 */
        /* <DEDUP_REMOVED lines=25> */
[C---:B------:R-:W-:Y:S02]  /*7bb0*/  ISETP.LT.OR P2, PT, R33.reuse, 0x39, !P0 ;  /* 0x000000392100780c */ /* 0x040fe40004741670 */
[C---:B------:R-:W-:Y:S01]  /*7bc0*/  ISETP.LT.OR P0, PT, R33.reuse, 0x3a, !P0 ;  /* 0x0000003a2100780c */ /* 0x040fe20004701670 */
[----:B------:R1:W-:Y:S01]  /*7bd0*/  @!P5 STG.E.U8 desc[UR20][R12.64+0x30], R91 ;  /* 0x0000305b0c00d986 */ /* 0x0003e2000c101114 */
[C---:B------:R-:W-:Y:S02]  /*7be0*/  ISETP.LT.OR P5, PT, R33.reuse, 0x39, !P1 ;  /* 0x000000392100780c */ /* 0x040fe40004fa1670 */
[----:B------:R-:W-:Y:S01]  /*7bf0*/  ISETP.LT.OR P1, PT, R33, 0x3a, !P1 ;  /* 0x0000003a2100780c */ /* 0x000fe20004f21670 */
[----:B------:R1:W-:Y:S01]  /*7c00*/  @!P4 STG.E.U8 desc[UR20][R10.64+0x30], R89 ;  /* 0x000030590a00c986 */ /* 0x0003e2000c101114 */
[----:B0-----:R-:W-:-:S05]  /*7c10*/  F2FP.SATFINITE.E5M2.F32.PACK_AB_MERGE_C R7, RZ, R22, RZ ;  /* 0x00000016ff07723e */ /* 0x001fca00048060ff */
[----:B------:R1:W-:Y:S04]  /*7c20*/  @!P6 STG.E.U8 desc[UR20][R10.64+0x31], R7 ;  /* 0x000031070a00e986 */ /* 0x0003e8000c101114 */
[----:B------:R1:W-:Y:S04]  /*7c30*/  @!P2 STG.E.U8 desc[UR20][R12.64+0x38], R19 ;  /* 0x000038130c00a986 */ /* 0x0003e8000c101114 */
[----:B------:R1:W-:Y:S04]  /*7c40*/  @!P0 STG.E.U8 desc[UR20][R12.64+0x39], R15 ;  /* 0x0000390f0c008986 */ /* 0x0003e8000c101114 */
[----:B------:R1:W-:Y:S04]  /*7c50*/  @!P5 STG.E.U8 desc[UR20][R10.64+0x38], R21 ;  /* 0x000038150a00d986 */ /* 0x0003e8000c101114 */
[----:B------:R1:W-:Y:S02]  /*7c60*/  @!P1 STG.E.U8 desc[UR20][R10.64+0x39], R17 ;  /* 0x000039110a009986 */ /* 0x0003e4000c101114 */
.L_x_167:
[----:B------:R-:W-:Y:S05]  /*7c70*/  BSYNC B0 ;  /* 0x0000000000007941 */ /* 0x000fea0003800000 */
.L_x_37:
[----:B------:R-:W-:Y:S01]  /*7c80*/  ULDC UR6, c[0x0][0xc] ;  /* 0x0000030000067ab9 */ /* 0x000fe20000000800 */
[----:B------:R-:W-:Y:S01]  /*7c90*/  ULDC UR7, c[0x0][0x10] ;  /* 0x0000040000077ab9 */ /* 0x000fe20000000800 */
[----:B01---5:R-:W0:Y:S01]  /*7ca0*/  LDC R7, c[0x0][0x14] ;  /* 0x00000500ff077b82 */ /* 0x023e220000000800 */
[----:B------:R-:W-:Y:S01]  /*7cb0*/  UIMAD.WIDE.U32 UR6, UR6, UR7, URZ ;  /* 0x00000007060672a5 */ /* 0x000fe2000f8e003f */
[----:B------:R-:W-:Y:S01]  /*7cc0*/  PRMT R10, RZ, 0x7610, R10 ;  /* 0x00007610ff0a7816 */ /* 0x000fe2000000000a */
[----:B------:R-:W-:-:S04]  /*7cd0*/  IMAD.MOV.U32 R11, RZ, RZ, -0x1 ;  /* 0xffffffffff0b7424 */ /* 0x000fc800078e00ff */
[----:B0-----:R-:W-:-:S04]  /*7ce0*/  IMAD.WIDE.U32 R2, R7, UR6, R2 ;  /* 0x0000000607027c25 */ /* 0x001fc8000f8e0002 */
[----:B------:R-:W-:Y:S01]  /*7cf0*/  IMAD R7, R7, UR7, RZ ;  /* 0x0000000707077c24 */ /* 0x000fe2000f8e02ff */
[----:B------:R-:W-:Y:S02]  /*7d00*/  ULDC.64 UR6, c[0x0][0x650] ;  /* 0x0001940000067ab9 */ /* 0x000fe40000000a00 */
[----:B------:R-:W-:Y:S01]  /*7d10*/  ISETP.GE.U32.AND P0, PT, R2, UR6, PT ;  /* 0x0000000602007c0c */ /* 0x000fe2000bf06070 */
[----:B------:R-:W-:Y:S02]  /*7d20*/  IMAD.IADD R3, R3, 0x1, R7 ;  /* 0x0000000103037824 */ /* 0x000fe400078e0207 */
[----:B------:R-:W-:-:S03]  /*7d30*/  IMAD.MOV.U32 R7, RZ, RZ, -0x1 ;  /* 0xffffffffff077424 */ /* 0x000fc600078e00ff */
[----:B------:R-:W-:-:S13]  /*7d40*/  ISETP.GE.U32.AND.EX P0, PT, R3, UR7, PT, P0 ;  /* 0x0000000703007c0c */ /* 0x000fda000bf06100 */
[----:B------:R-:W-:Y:S05]  /*7d50*/  @P0 BRA `(.L_x_168) ;  /* 0x0000000400600947 */ /* 0x000fea0003800000 */
[----:B------:R-:W0:Y:S01]  /*7d60*/  S2R R22, SR_CTAID.X ;  /* 0x0000000000167919 */ /* 0x000e220000002500 */
[----:B------:R-:W1:Y:S01]  /*7d70*/  LDC.64 R16, c[0x0][0x628] ;  /* 0x00018a00ff107b82 */ /* 0x000e620000000a00 */
[----:B------:R-:W-:Y:S01]  /*7d80*/  ULDC UR6, c[0x0][0x150] ;  /* 0x0000540000067ab9 */ /* 0x000fe20000000800 */
[----:B--234-:R-:W-:Y:S01]  /*7d90*/  IMAD.MOV.U32 R14, RZ, RZ, R2 ;  /* 0x000000ffff0e7224 */ /* 0x01cfe200078e0002 */
[----:B------:R-:W2:Y:S01]  /*7da0*/  S2R R24, SR_CTAID.Y ;  /* 0x0000000000187919 */ /* 0x000ea20000002600 */
[----:B------:R-:W-:-:S04]  /*7db0*/  IMAD.MOV.U32 R15, RZ, RZ, R3 ;  /* 0x000000ffff0f7224 */ /* 0x000fc800078e0003 */
[----:B------:R-:W3:Y:S08]  /*7dc0*/  LDC R25, c[0x0][0x144] ;  /* 0x00005100ff197b82 */ /* 0x000ef00000000800 */
[----:B------:R-:W4:Y:S08]  /*7dd0*/  LDC R18, c[0x0][0x630] ;  /* 0x00018c00ff127b82 */ /* 0x000f300000000800 */
[----:B------:R-:W2:Y:S01]  /*7de0*/  LDC.64 R20, c[0x0][0x620] ;  /* 0x00018800ff147b82 */ /* 0x000ea20000000a00 */
[----:B-1----:R-:W-:-:S04]  /*7df0*/  ISETP.NE.U32.AND P0, PT, R16, RZ, PT ;  /* 0x000000ff1000720c */ /* 0x002fc80003f05070 */
[----:B------:R-:W-:Y:S02]  /*7e00*/  ISETP.NE.AND.EX P0, PT, R17, RZ, PT, P0 ;  /* 0x000000ff1100720c */ /* 0x000fe40003f05300 */
[----:B0-----:R-:W-:-:S05]  /*7e10*/  I2FP.F32.U32 R7, R22 ;  /* 0x0000001600077245 */ /* 0x001fca0000201000 */
[----:B------:R-:W-:-:S04]  /*7e20*/  FMUL R7, R7, UR6 ;  /* 0x0000000607077c20 */ /* 0x000fc80008400000 */
[----:B------:R0:W1:Y:S02]  /*7e30*/  F2I.U32.TRUNC.NTZ R23, R7 ;  /* 0x0000000700177305 */ /* 0x000064000020f000 */
[----:B---34-:R-:W-:Y:S05]  /*7e40*/  @!P0 BRA `(.L_x_169) ;  /* 0x0000000000288947 */ /* 0x018fea0003800000 */
[----:B0-----:R-:W0:Y:S02]  /*7e50*/  LDC R7, c[0x0][0x634] ;  /* 0x00018d00ff077b82 */ /* 0x001e240000000800 */
        /* <DEDUP_REMOVED lines=9> */
.L_x_169:
[-CC-:B------:R-:W-:Y:S01]  /*7ef0*/  SHF.R.U64 R19, R14, R18.reuse, R15.reuse ;  /* 0x000000120e137219 */ /* 0x180fe2000000120f */
[----:B------:R-:W3:Y:S01]  /*7f00*/  LDC.64 R30, c[0x0][0x640] ;  /* 0x00019000ff1e7b82 */ /* 0x000ee20000000a00 */
[----:B0-----:R-:W-:Y:S01]  /*7f10*/  SHF.R.U32.HI R7, RZ, R18, R15 ;  /* 0x00000012ff077219 */ /* 0x001fe2000001160f */
[----:B-1----:R-:W-:Y:S01]  /*7f20*/  IMAD.MOV R23, RZ, RZ, -R23 ;  /* 0x000000ffff177224 */ /* 0x002fe200078e0a17 */
[----:B------:R-:W-:Y:S01]  /*7f30*/  IADD3 R13, P0, RZ, -R19, RZ ;  /* 0x80000013ff0d7210 */ /* 0x000fe20007f1e0ff */
[----:B------:R-:W-:Y:S02]  /*7f40*/  ULDC UR6, c[0x0][0x154] ;  /* 0x0000550000067ab9 */ /* 0x000fe40000000800 */
[----:B------:R-:W-:Y:S02]  /*7f50*/  IMAD R25, R25, R23, R22 ;  /* 0x0000001719197224 */ /* 0x000fe400078e0216 */
[----:B------:R-:W0:Y:S01]  /*7f60*/  LDC R14, c[0x0][0x618] ;  /* 0x00018600ff0e7b82 */ /* 0x000e220000000800 */
[----:B------:R-:W-:-:S02]  /*7f70*/  IMAD.X R7, RZ, RZ, ~R7, P0 ;  /* 0x000000ffff077224 */ /* 0x000fc400000e0e07 */
[----:B--2---:R-:W-:-:S04]  /*7f80*/  IMAD.WIDE.U32 R10, R13, R20, R2 ;  /* 0x000000140d0a7225 */ /* 0x004fc800078e0002 */
[----:B------:R-:W-:Y:S01]  /*7f90*/  IMAD R12, R7, R20, RZ ;  /* 0x00000014070c7224 */ /* 0x000fe200078e02ff */
[----:B------:R-:W1:Y:S03]  /*7fa0*/  LDC R26, c[0x0][0x608] ;  /* 0x00018200ff1a7b82 */ /* 0x000e660000000800 */
[----:B------:R-:W-:Y:S02]  /*7fb0*/  IMAD R7, R13, R21, R12 ;  /* 0x000000150d077224 */ /* 0x000fe400078e020c */
[----:B------:R-:W-:Y:S02]  /*7fc0*/  IMAD.MOV.U32 R13, RZ, RZ, 0x1 ;  /* 0x00000001ff0d7424 */ /* 0x000fe400078e00ff */
[----:B------:R-:W-:Y:S01]  /*7fd0*/  IMAD.IADD R7, R11, 0x1, R7 ;  /* 0x000000010b077824 */ /* 0x000fe200078e0207 */
[----:B------:R-:W2:Y:S01]  /*7fe0*/  LDC R28, c[0x0][0x658] ;  /* 0x00019600ff1c7b82 */ /* 0x000ea20000000800 */
[----:B------:R-:W-:-:S02]  /*7ff0*/  I2FP.F32.U32 R11, R24 ;  /* 0x00000018000b7245 */ /* 0x000fc40000201000 */
[----:B---3--:R-:W-:-:S03]  /*8000*/  ISETP.NE.U32.AND P0, PT, R30, RZ, PT ;  /* 0x000000ff1e00720c */ /* 0x008fc60003f05070 */
[----:B------:R-:W-:Y:S01]  /*8010*/  FMUL R12, R11, UR6 ;  /* 0x000000060b0c7c20 */ /* 0x000fe20008400000 */
[----:B------:R-:W-:Y:S01]  /*8020*/  ISETP.NE.AND.EX P0, PT, R31, RZ, PT, P0 ;  /* 0x000000ff1f00720c */ /* 0x000fe20003f05300 */
[----:B------:R-:W3:Y:S01]  /*8030*/  LDC R23, c[0x0][0x148] ;  /* 0x00005200ff177b82 */ /* 0x000ee20000000800 */
[-CC-:B0-----:R-:W-:Y:S01]  /*8040*/  SHF.R.U64 R18, R10, R14.reuse, R7.reuse ;  /* 0x0000000e0a127219 */ /* 0x181fe20000001207 */
[----:B------:R0:W4:Y:S01]  /*8050*/  F2I.U32.TRUNC.NTZ R20, R12 ;  /* 0x0000000c00147305 */ /* 0x000122000020f000 */
[----:B------:R-:W-:Y:S01]  /*8060*/  SHF.R.U32.HI R7, RZ, R14, R7 ;  /* 0x0000000eff077219 */ /* 0x000fe20000011607 */
[----:B------:R-:W-:-:S04]  /*8070*/  IMAD.MOV.U32 R11, RZ, RZ, -0x1 ;  /* 0xffffffffff0b7424 */ /* 0x000fc800078e00ff */
[----:B------:R-:W0:Y:S01]  /*8080*/  LDC R22, c[0x0][0x600] ;  /* 0x00018000ff167b82 */ /* 0x000e220000000800 */
[-CC-:B-1----:R-:W-:Y:S02]  /*8090*/  SHF.R.U64 R16, R18, R26.reuse, R7.reuse ;  /* 0x0000001a12107219 */ /* 0x182fe40000001207 */
[----:B------:R-:W-:-:S05]  /*80a0*/  SHF.R.U32.HI R7, RZ, R26, R7 ;  /* 0x0000001aff077219 */ /* 0x000fca0000011607 */
[----:B------:R-:W1:Y:S01]  /*80b0*/  LDC R29, c[0x0][0x648] ;  /* 0x00019200ff1d7b82 */ /* 0x000e620000000800 */
[-C--:B--2---:R-:W-:Y:S02]  /*80c0*/  SHF.L.U32 R10, R11, R28.reuse, RZ ;  /* 0x0000001c0b0a7219 */ /* 0x084fe400000006ff */
[-CC-:B------:R-:W-:Y:S02]  /*80d0*/  SHF.R.U64 R21, R16, R28.reuse, R7.reuse ;  /* 0x0000001c10157219 */ /* 0x180fe40000001207 */
[----:B------:R-:W-:Y:S02]  /*80e0*/  SHF.R.U32.HI R11, RZ, R28, R7 ;  /* 0x0000001cff0b7219 */ /* 0x000fe40000011607 */
[----:B------:R-:W-:Y:S01]  /*80f0*/  LOP3.LUT R27, RZ, R10, RZ, 0x33, !PT ;  /* 0x0000000aff1b7212 */ /* 0x000fe200078e33ff */
[----:B------:R-:W2:Y:S01]  /*8100*/  LDC R33, c[0x0][0x638] ;  /* 0x00018e00ff217b82 */ /* 0x000ea20000000800 */
[----:B------:R-:W-:Y:S01]  /*8110*/  SHF.L.U32 R28, R13, R28, RZ ;  /* 0x0000001c0d1c7219 */ /* 0x000fe200000006ff */
[----:B------:R-:W-:-:S06]  /*8120*/  IMAD.MOV.U32 R10, RZ, RZ, R21 ;  /* 0x000000ffff0a7224 */ /* 0x000fcc00078e0015 */
[----:B------:R-:W0:Y:S01]  /*8130*/  LDC R34, c[0x0][0x610] ;  /* 0x00018400ff227b82 */ /* 0x000e220000000800 */
[----:B----4-:R-:W-:Y:S05]  /*8140*/  @!P0 BRA `(.L_x_170) ;  /* 0x0000000000288947 */ /* 0x010fea0003800000 */
[----:B------:R-:W4:Y:S02]  /*8150*/  LDC R10, c[0x0][0x64c] ;  /* 0x00019300ff0a7b82 */ /* 0x000f240000000800 */
[----:B----4-:R-:W-:-:S05]  /*8160*/  IADD3 R7, P0, R21, R10, RZ ;  /* 0x0000000a15077210 */ /* 0x010fca0007f1e0ff */
[----:B------:R-:W-:-:S04]  /*8170*/  IMAD.X R17, RZ, RZ, R11, P0 ;  /* 0x000000ffff117224 */ /* 0x000fc800000e060b */
[----:B------:R-:W-:-:S04]  /*8180*/  IMAD.WIDE.U32 R10, R17, R30, RZ ;  /* 0x0000001e110a7225 */ /* 0x000fc800078e00ff */
[----:B0-----:R-:W-:-:S04]  /*8190*/  IMAD.WIDE.U32 R12, P0, R7, R31, R10 ;  /* 0x0000001f070c7225 */ /* 0x001fc8000780000a */
[----:B------:R-:W-:-:S04]  /*81a0*/  IMAD.WIDE.U32 R10, R7, R30, RZ ;  /* 0x0000001e070a7225 */ /* 0x000fc800078e00ff */
[----:B------:R-:W-:Y:S01]  /*81b0*/  IMAD.X R15, RZ, RZ, RZ, P0 ;  /* 0x000000ffff0f7224 */ /* 0x000fe200000e06ff */
[----:B------:R-:W-:Y:S01]  /*81c0*/  IADD3 RZ, P0, R11, R12, RZ ;  /* 0x0000000c0bff7210 */ /* 0x000fe20007f1e0ff */
[----:B------:R-:W-:-:S04]  /*81d0*/  IMAD.MOV.U32 R14, RZ, RZ, R13 ;  /* 0x000000ffff0e7224 */ /* 0x000fc800078e000d */
[----:B------:R-:W-:-:S08]  /*81e0*/  IMAD.WIDE.U32.X R10, R17, R31, R14, P0 ;  /* 0x0000001f110a7225 */ /* 0x000fd000000e040e */
.L_x_170:
[----:B-1----:R-:W-:Y:S01]  /*81f0*/  SHF.R.U64 R7, R10, R29, R11 ;  /* 0x0000001d0a077219 */ /* 0x002fe2000000120b */
[----:B0-----:R-:W-:Y:S01]  /*8200*/  VIADD R11, R22, 0xffffffff ;  /* 0xffffffff160b7836 */ /* 0x001fe20000000000 */
[----:B------:R-:W-:Y:S01]  /*8210*/  LOP3.LUT R32, R16, R27, RZ, 0xc0, !PT ;  /* 0x0000001b10207212 */ /* 0x000fe200078ec0ff */
[----:B------:R-:W-:Y:S02]  /*8220*/  IMAD.MOV R20, RZ, RZ, -R20 ;  /* 0x000000ffff147224 */ /* 0x000fe400078e0a14 */
[----:B------:R-:W-:Y:S01]  /*8230*/  IMAD.MOV R10, RZ, RZ, -R7 ;  /* 0x000000ffff0a7224 */ /* 0x000fe200078e0a07 */
[----:B------:R-:W-:Y:S01]  /*8240*/  LOP3.LUT R18, R18, R11, RZ, 0xc0, !PT ;  /* 0x0000000b12127212 */ /* 0x000fe200078ec0ff */
[----:B------:R-:W-:Y:S02]  /*8250*/  IMAD R32, R28, R7, R32 ;  /* 0x000000071c207224 */ /* 0x000fe400078e0220 */
[----:B---3--:R-:W-:Y:S02]  /*8260*/  @P3 IMAD R25, R23, R20, R24 ;  /* 0x0000001417193224 */ /* 0x008fe400078e0218 */
[----:B--2---:R-:W-:-:S02]  /*8270*/  IMAD R7, R10, R33, R21 ;  /* 0x000000210a077224 */ /* 0x004fc400078e0215 */
[----:B------:R-:W-:Y:S02]  /*8280*/  IMAD R32, R32, R34, R25 ;  /* 0x0000002220207224 */ /* 0x000fe400078e0219 */
[----:B------:R-:W-:Y:S02]  /*8290*/  IMAD R7, R7, R22, R18 ;  /* 0x0000001607077224 */ /* 0x000fe400078e0212 */
[----:B------:R-:W-:-:S03]  /*82a0*/  IMAD.MOV.U32 R10, RZ, RZ, 0x1 ;  /* 0x00000001ff0a7424 */ /* 0x000fc600078e00ff */
[----:B------:R-:W-:Y:S02]  /*82b0*/  SEL R11, R7, R32, !P3 ;  /* 0x00000020070b7207 */ /* 0x000fe40005800000 */
[----:B------:R-:W-:Y:S01]  /*82c0*/  SEL R32, R32, R7, !P3 ;  /* 0x0000000720207207 */ /* 0x000fe20005800000 */
[----:B------:R-:W-:-:S07]  /*82d0*/  IMAD.MOV.U32 R7, RZ, RZ, R19 ;  /* 0x000000ffff077224 */ /* 0x000fce00078e0013 */
.L_x_168:
[----:B------:R-:W-:Y:S01]  /*82e0*/  LOP3.LUT P0, RZ, R10, 0xff, RZ, 0xc0, !PT ;  /* 0x000000ff0aff7812 */ /* 0x000fe2000780c0ff */
[----:B------:R-:W-:-:S12]  /*82f0*/  IMAD.MOV.U32 R10, RZ, RZ, R32 ;  /* 0x000000ffff0a7224 */ /* 0x000fd800078e0020 */
[----:B------:R-:W-:Y:S05]  /*8300*/  @P0 BRA `(.L_x_171) ;  /* 0xffffff8c00a80947 */ /* 0x000fea000383ffff */
[----:B------:R-:W-:Y:S05]  /*8310*/  EXIT ;  /* 0x000000000000794d */ /* 0x000fea0003800000 */
.L_x_7:
[----:B0-----:R-:W-:Y:S01]  /*8320*/  ULDC.64 UR4, c[0x0][0x650] ;  /* 0x0001940000047ab9 */ /* 0x001fe20000000a00 */
        /* <DEDUP_REMOVED lines=25> */
.L_x_173:
[----:B------:R-:W0:Y:S01]  /*84c0*/  LDC.64 R28, c[0x0][0x640] ;  /* 0x00019000ff1c7b82 */ /* 0x000e220000000a00 */
[-CC-:B------:R-:W-:Y:S01]  /*84d0*/  SHF.R.U64 R21, R16, R6.reuse, R17.reuse ;  /* 0x0000000610157219 */ /* 0x180fe20000001211 */
[----:B------:R-:W-:Y:S01]  /*84e0*/  IMAD.MOV.U32 R31, RZ, RZ, 0x1 ;  /* 0x00000001ff1f7424 */ /* 0x000fe200078e00ff */
[----:B------:R-:W-:Y:S02]  /*84f0*/  SHF.R.U32.HI R5, RZ, R6, R17 ;  /* 0x00000006ff057219 */ /* 0x000fe40000011611 */
        /* <DEDUP_REMOVED lines=9> */
[----:B0-----:R-:W-:Y:S01]  /*8590*/  ISETP.NE.U32.AND P0, PT, R28, RZ, PT ;  /* 0x000000ff1c00720c */ /* 0x001fe20003f05070 */
[----:B------:R-:W-:-:S03]  /*85a0*/  IMAD.MOV.U32 R11, RZ, RZ, -0x1 ;  /* 0xffffffffff0b7424 */ /* 0x000fc600078e00ff */
[----:B------:R-:W-:Y:S02]  /*85b0*/  ISETP.NE.AND.EX P0, PT, R29, RZ, PT, P0 ;  /* 0x000000ff1d00720c */ /* 0x000fe40003f05300 */
[----:B------:R-:W0:Y:S01]  /*85c0*/  LDC R24, c[0x0][0x600] ;  /* 0x00018000ff187b82 */ /* 0x000e220000000800 */
[-CC-:B-1----:R-:W-:Y:S02]  /*85d0*/  SHF.R.U64 R18, R10, R14.reuse, R5.reuse ;  /* 0x0000000e0a127219 */ /* 0x182fe40000001205 */
[----:B------:R-:W-:-:S05]  /*85e0*/  SHF.R.U32.HI R5, RZ, R14, R5 ;  /* 0x0000000eff057219 */ /* 0x000fca0000011605 */
        /* <DEDUP_REMOVED lines=21> */
.L_x_174:
[----:B-1----:R-:W-:Y:S01]  /*8740*/  SHF.R.U64 R6, R10, R25, R11 ;  /* 0x000000190a067219 */ /* 0x002fe2000000120b */
[----:B0-----:R-:W-:Y:S01]  /*8750*/  VIADD R11, R24, 0xffffffff ;  /* 0xffffffff180b7836 */ /* 0x001fe20000000000 */
[----:B------:R-:W-:Y:S01]  /*8760*/  SHF.L.U32 R9, R31, R26, RZ ;  /* 0x0000001a1f097219 */ /* 0x000fe200000006ff */
[----:B------:R-:W-:Y:S01]  /*8770*/  @P3 IMAD R12, R13, R20, R8 ;  /* 0x000000140d0c3224 */ /* 0x000fe200078e0208 */
[----:B------:R-:W-:Y:S01]  /*8780*/  LOP3.LUT R5, R22, R33, RZ, 0xc0, !PT ;  /* 0x0000002116057212 */ /* 0x000fe200078ec0ff */
[----:B------:R-:W-:Y:S01]  /*8790*/  IMAD.MOV R10, RZ, RZ, -R6 ;  /* 0x000000ffff0a7224 */ /* 0x000fe200078e0a06 */
[----:B------:R-:W-:Y:S01]  /*87a0*/  LOP3.LUT R18, R18, R11, RZ, 0xc0, !PT ;  /* 0x0000000b12127212 */ /* 0x000fe200078ec0ff */
[----:B------:R-:W-:Y:S02]  /*87b0*/  IMAD.MOV.U32 R8, RZ, RZ, 0x1 ;  /* 0x00000001ff087424 */ /* 0x000fe400078e00ff */
[----:B------:R-:W-:Y:S02]  /*87c0*/  IMAD R9, R9, R6, R5 ;  /* 0x0000000609097224 */ /* 0x000fe400078e0205 */
[----:B--2---:R-:W-:-:S02]  /*87d0*/  IMAD R5, R10, R27, R23 ;  /* 0x0000001b0a057224 */ /* 0x004fc400078e0217 */
[----:B---3--:R-:W-:Y:S02]  /*87e0*/  IMAD R6, R9, R30, R12 ;  /* 0x0000001e09067224 */ /* 0x008fe400078e020c */
[----:B------:R-:W-:Y:S01]  /*87f0*/  IMAD R9, R5, R24, R18 ;  /* 0x0000001805097224 */ /* 0x000fe200078e0212 */
[----:B------:R-:W-:Y:S01]  /*8800*/  PRMT R5, R8, 0x7610, R5 ;  /* 0x0000761008057816 */ /* 0x000fe20000000005 */
[----:B------:R-:W-:-:S03]  /*8810*/  IMAD.MOV.U32 R16, RZ, RZ, R21 ;  /* 0x000000ffff107224 */ /* 0x000fc600078e0015 */
[----:B------:R-:W-:Y:S02]  /*8820*/  SEL R17, R9, R6, !P3 ;  /* 0x0000000609117207 */ /* 0x000fe40005800000 */
[----:B------:R-:W-:-:S07]  /*8830*/  SEL R6, R6, R9, !P3 ;  /* 0x0000000906067207 */ /* 0x000fce0005800000 */
.L_x_172:
[----:B------:R-:W-:-:S08]  /*8840*/  NOP ;  /* 0x0000000000007918 */ /* 0x000fd00000000000 */
[----:B------:R-:W0:-:S00]  /*8850*/  USETMAXREG.DEALLOC.CTAPOOL 0x28 ;  /* 0x00000028000079c8 */ /* 0x000e0000080e0500 */
[----:B0-----:R-:W-:-:S13]  /*8860*/  ISETP.NE.AND P0, PT, R7, RZ, PT ;  /* 0x000000ff0700720c */ /* 0x001fda0003f05270 */
[----:B------:R-:W-:Y:S05]  /*8870*/  @P0 EXIT ;  /* 0x000000000000094d */ /* 0x000fea0003800000 */
[----:B------:R-:W-:Y:S01]  /*8880*/  LOP3.LUT P0, RZ, R5, 0xff, RZ, 0xc0, !PT ;  /* 0x000000ff05ff7812 */ /* 0x000fe2000780c0ff */
[----:B------:R-:W-:Y:S02]  /*8890*/  IMAD.MOV.U32 R11, RZ, RZ, 0x1 ;  /* 0x00000001ff0b7424 */ /* 0x000fe400078e00ff */
[----:B------:R-:W-:-:S10]  /*88a0*/  IMAD.MOV.U32 R15, RZ, RZ, RZ ;  /* 0x000000ffff0f7224 */ /* 0x000fd400078e00ff */
[----:B------:R-:W-:Y:S05]  /*88b0*/  @!P0 BRA `(.L_x_175) ;  /* 0x0000000c00748947 */ /* 0x000fea0003800000 */
[----:B------:R-:W0:Y:S01]  /*88c0*/  LDC R5, c[0x0][0x28c] ;  /* 0x0000a300ff057b82 */ /* 0x000e220000000800 */
[----:B------:R-:W-:Y:S01]  /*88d0*/  ULDC UR5, c[0x0][0x658] ;  /* 0x0001960000057ab9 */ /* 0x000fe20000000800 */
[----:B------:R-:W-:Y:S01]  /*88e0*/  UMOV UR11, 0xffffffff ;  /* 0xffffffff000b7882 */ /* 0x000fe20000000000 */
[----:B------:R-:W-:Y:S01]  /*88f0*/  UMOV UR16, 0x1 ;  /* 0x0000000100107882 */ /* 0x000fe20000000000 */
[----:B------:R-:W-:Y:S01]  /*8900*/  USHF.L.U32 UR11, UR11, UR5, URZ ;  /* 0x000000050b0b7299 */ /* 0x000fe2000800063f */
[----:B------:R-:W-:Y:S01]  /*8910*/  BSSY B0, `(.L_x_175) ;  /* 0x00000d7000007945 */ /* 0x000fe20003800000 */
[----:B------:R-:W-:Y:S01]  /*8920*/  ULDC UR9, c[0x0][0xc] ;  /* 0x0000030000097ab9 */ /* 0x000fe20000000800 */
[----:B------:R-:W-:Y:S01]  /*8930*/  ULDC UR12, c[0x0][0x10] ;  /* 0x00000400000c7ab9 */ /* 0x000fe20000000800 */
[----:B------:R-:W1:Y:S01]  /*8940*/  S2UR UR8, SR_CgaCtaId ;  /* 0x00000000000879c3 */ /* 0x000e620000008800 */
[----:B------:R-:W-:Y:S01]  /*8950*/  ULOP3.LUT UR13, URZ, UR11, URZ, 0x33, !UPT ;  /* 0x0000000b3f0d7292 */ /* 0x000fe2000f8e333f */
[----:B------:R-:W-:Y:S01]  /*8960*/  IMAD.MOV.U32 R13, RZ, RZ, 0x1 ;  /* 0x00000001ff0d7424 */ /* 0x000fe200078e00ff */
[----:B------:R-:W-:Y:S01]  /*8970*/  LOP3.LUT R14, R4, 0x2, RZ, 0xfc, !PT ;  /* 0x00000002040e7812 */ /* 0x000fe200078efcff */
[----:B------:R-:W-:Y:S01]  /*8980*/  IMAD.MOV.U32 R11, RZ, RZ, 0x1 ;  /* 0x00000001ff0b7424 */ /* 0x000fe200078e00ff */
[----:B------:R-:W-:Y:S01]  /*8990*/  ULDC UR4, c[0x0][0x600] ;  /* 0x0001800000047ab9 */ /* 0x000fe20000000800 */
[----:B------:R-:W-:Y:S01]  /*89a0*/  IMAD.MOV.U32 R15, RZ, RZ, RZ ;  /* 0x000000ffff0f7224 */ /* 0x000fe200078e00ff */
[----:B------:R-:W-:Y:S01]  /*89b0*/  UMOV UR15, 0x5 ;  /* 0x00000005000f7882 */ /* 0x000fe20000000000 */
[----:B------:R-:W-:-:S02]  /*89c0*/  UIADD3 UR4, UR4, -0x1, URZ ;  /* 0xffffffff04047890 */ /* 0x000fc4000fffe03f */
[----:B------:R-:W-:Y:S01]  /*89d0*/  USHF.L.U32 UR5, UR16, UR5, URZ ;  /* 0x0000000510057299 */ /* 0x000fe2000800063f */
[----:B------:R-:W-:Y:S01]  /*89e0*/  ULDC.64 UR28, c[0x0][0x198] ;  /* 0x00006600001c7ab9 */ /* 0x000fe20000000a00 */
[----:B0-----:R-:W-:-:S05]  /*89f0*/  VIADD R5, R5, 0x7f ;  /* 0x0000007f05057836 */ /* 0x001fca0000000000 */
[----:B------:R-:W-:Y:S01]  /*8a00*/  SHF.R.S32.HI R8, RZ, 0x1f, R5 ;  /* 0x0000001fff087819 */ /* 0x000fe20000011405 */
[----:B-1----:R-:W-:-:S03]  /*8a10*/  ULOP3.LUT UR10, UR8, 0x1, URZ, 0xc0, !UPT ;  /* 0x00000001080a7892 */ /* 0x002fc6000f8ec03f */
[----:B------:R-:W-:Y:S01]  /*8a20*/  LEA.HI R8, R8, R5, RZ, 0x7 ;  /* 0x0000000508087211 */ /* 0x000fe200078f38ff */
[----:B------:R-:W-:Y:S02]  /*8a30*/  USHF.R.U32.HI UR27, URZ, 0x1, UR8 ;  /* 0x000000013f1b7899 */ /* 0x000fe40008011608 */
[----:B------:R-:W-:Y:S01]  /*8a40*/  USHF.L.U32 UR6, UR8, 0x5, URZ ;  /* 0x0000000508067899 */ /* 0x000fe2000800063f */
[----:B------:R-:W-:Y:S01]  /*8a50*/  SHF.R.S32.HI R10, RZ, 0x7, R8 ;  /* 0x00000007ff0a7819 */ /* 0x000fe20000011408 */
[----:B------:R-:W-:Y:S02]  /*8a60*/  USHF.L.U32 UR7, UR8, 0xc, URZ ;  /* 0x0000000c08077899 */ /* 0x000fe4000800063f */
[----:B------:R-:W-:Y:S02]  /*8a70*/  ULOP3.LUT UR8, UR8, 0xfffffffe, URZ, 0xc0, !UPT ;  /* 0xfffffffe08087892 */ /* 0x000fe4000f8ec03f */
[----:B------:R-:W-:Y:S01]  /*8a80*/  UISETP.GT.U32.AND UP0, UPT, UR10, 0xffff, UPT ;  /* 0x0000ffff0a00788c */ /* 0x000fe2000bf04070 */
[----:B------:R-:W-:Y:S01]  /*8a90*/  VIADD R5, R10, 0x1 ;  /* 0x000000010a057836 */ /* 0x000fe20000000000 */
[----:B------:R-:W-:-:S02]  /*8aa0*/  USHF.L.U32 UR14, UR16, UR8, URZ ;  /* 0x00000008100e7299 */ /* 0x000fc4000800063f */
[----:B------:R-:W-:Y:S02]  /*8ab0*/  ULOP3.LUT UR11, UR8, 0x1, URZ, 0xfc, !UPT ;  /* 0x00000001080b7892 */ /* 0x000fe4000f8efc3f */
[----:B------:R-:W-:Y:S02]  /*8ac0*/  UIMAD.WIDE.U32 UR8, UR9, UR12, URZ ;  /* 0x0000000c090872a5 */ /* 0x000fe4000f8e003f */
[----:B------:R-:W-:Y:S01]  /*8ad0*/  USEL UR10, UR10, 0xffff, !UP0 ;  /* 0x0000ffff0a0a7887 */ /* 0x000fe2000c000000 */
[----:B------:R-:W-:Y:S01]  /*8ae0*/  ULDC UR12, c[0x0][0x14] ;  /* 0x00000500000c7ab9 */ /* 0x000fe20000000800 */
[----:B------:R-:W-:Y:S02]  /*8af0*/  USHF.L.U32 UR11, UR16, UR11, URZ ;  /* 0x0000000b100b7299 */ /* 0x000fe4000800063f */
[----:B------:R-:W-:Y:S02]  /*8b00*/  UIMAD.WIDE.U32 UR24, UR8, UR12, URZ ;  /* 0x0000000c081872a5 */ /* 0x000fe4000f8e003f */
[----:B------:R-:W-:-:S02]  /*8b10*/  UIMAD UR21, UR9, UR12, URZ ;  /* 0x0000000c091572a4 */ /* 0x000fc4000f8e023f */
[----:B------:R-:W-:Y:S02]  /*8b20*/  ULOP3.LUT UR10, UR10, 0xffff, URZ, 0xc0, !UPT ;  /* 0x0000ffff0a0a7892 */ /* 0x000fe4000f8ec03f */
[----:B------:R-:W-:Y:S02]  /*8b30*/  ULOP3.LUT UR6, UR6, 0x20, URZ, 0xc0, !UPT ;  /* 0x0000002006067892 */ /* 0x000fe4000f8ec03f */
[----:B------:R-:W-:Y:S02]  /*8b40*/  ULOP3.LUT UR7, UR7, 0x1000, URZ, 0xc0, !UPT ;  /* 0x0000100007077892 */ /* 0x000fe4000f8ec03f */
[----:B------:R-:W-:Y:S02]  /*8b50*/  ULOP3.LUT UR14, UR14, UR11, URZ, 0xfc, !UPT ;  /* 0x0000000b0e0e7292 */ /* 0x000fe4000f8efc3f */
[----:B------:R-:W-:Y:S02]  /*8b60*/  UIADD3 UR21, UR25, UR21, URZ ;  /* 0x0000001519157290 */ /* 0x000fe4000fffe03f */
[----:B------:R-:W-:-:S12]  /*8b70*/  USHF.L.U32 UR15, UR15, UR10, URZ ;  /* 0x0000000a0f0f7299 */ /* 0x000fd8000800063f */
.L_x_186:
[----:B------:R-:W-:-:S03]  /*8b80*/  UMOV UR8, 0xffffffff ;  /* 0xffffffff00087882 */ /* 0x000fc60000000000 */
[----:B------:R-:W-:Y:S05]  /*8b90*/  BRA.DIV UR8, `(.L_x_176) ;  /* 0x0000000e08887947 */ /* 0x000fea000b800000 */
[----:B------:R-:W-:-:S13]  /*8ba0*/  ELECT P0, URZ, PT ;  /* 0x00000000003f782f */ /* 0x000fda0003800000 */
.L_x_196:
[----:B------:R-:W0:Y:S01]  /*8bb0*/  LDC R7, c[0x0][0x28c] ;  /* 0x0000a300ff077b82 */ /* 0x000e220000000800 */
[----:B------:R-:W-:Y:S01]  /*8bc0*/  BSSY B1, `(.L_x_177) ;  /* 0x000003b000017945 */ /* 0x000fe20003800000 */
[----:B0-----:R-:W-:-:S13]  /*8bd0*/  ISETP.LT.OR P0, PT, R7, 0x1, !P0 ;  /* 0x000000010700780c */ /* 0x001fda0004701670 */
[----:B------:R-:W-:Y:S05]  /*8be0*/  @P0 BRA `(.L_x_178) ;  /* 0x0000000000e00947 */ /* 0x000fea0003800000 */
[----:B------:R-:W-:Y:S01]  /*8bf0*/  LEA R9, R6, UR27, 0x1 ;  /* 0x0000001b06097c11 */ /* 0x000fe2000f8e08ff */
[----:B------:R-:W-:Y:S01]  /*8c00*/  IMAD.MOV.U32 R21, RZ, RZ, RZ ;  /* 0x000000ffff157224 */ /* 0x000fe200078e00ff */
[----:B------:R-:W-:Y:S01]  /*8c10*/  LEA R17, R17, UR6, 0x6 ;  /* 0x0000000611117c11 */ /* 0x000fe2000f8e30ff */
[----:B------:R-:W-:Y:S02]  /*8c20*/  IMAD.MOV.U32 R6, RZ, RZ, R5 ;  /* 0x000000ffff067224 */ /* 0x000fe400078e0005 */
[----:B------:R-:W-:Y:S02]  /*8c30*/  IMAD.MOV.U32 R7, RZ, RZ, R11 ;  /* 0x000000ffff077224 */ /* 0x000fe400078e000b */
[----:B------:R-:W-:Y:S02]  /*8c40*/  IMAD.MOV.U32 R8, RZ, RZ, R15 ;  /* 0x000000ffff087224 */ /* 0x000fe400078e000f */
[----:B------:R-:W-:-:S07]  /*8c50*/  IMAD.SHL.U32 R18, R9, 0x80, RZ ;  /* 0x0000008009127824 */ /* 0x000fce00078e00ff */
.L_x_181:
[----:B------:R-:W0:Y:S01]  /*8c60*/  S2R R12, SR_CgaCtaId ;  /* 0x00000000000c7919 */ /* 0x000e220000008800 */
[----:B------:R-:W-:Y:S02]  /*8c70*/  MOV R9, 0x400 ;  /* 0x0000040000097802 */ /* 0x000fe40000000f00 */
[----:B------:R-:W-:Y:S02]  /*8c80*/  LOP3.LUT P1, RZ, R0, 0x7f, RZ, 0xc0, !PT ;  /* 0x0000007f00ff7812 */ /* 0x000fe4000782c0ff */
[----:B0-----:R-:W-:Y:S02]  /*8c90*/  LEA R19, R12, R9, 0x18 ;  /* 0x000000090c137211 */ /* 0x001fe400078ec0ff */
[----:B------:R-:W-:-:S09]  /*8ca0*/  SHF.L.U32 R9, R7, 0x1f, RZ ;  /* 0x0000001f07097819 */ /* 0x000fd200000006ff */
[----:B------:R-:W0:Y:S01]  /*8cb0*/  @!P1 LDC R12, c[0x0][0x500] ;  /* 0x00014000ff0c9b82 */ /* 0x000e220000000800 */
[----:B------:R-:W-:-:S04]  /*8cc0*/  IMAD R20, R8, 0x8, R19 ;  /* 0x0000000808147824 */ /* 0x000fc800078e0213 */
[----:B------:R-:W1:Y:S02]  /*8cd0*/  SYNCS.PHASECHK.TRANS64.TRYWAIT P0, [R20+URZ+0x18], R9 ;  /* 0x00001809140075a7 */ /* 0x000e64000800017f */
[----:B-1----:R-:W-:Y:S05]  /*8ce0*/  @!P0 BRA `(.L_x_179) ;  /* 0x0000000c00548947 */ /* 0x002fea0003800000 */
.L_x_197:
[----:B-1----:R-:W-:Y:S01]  /*8cf0*/  PRMT R9, R14, 0x9910, RZ ;  /* 0x000099100e097816 */ /* 0x002fe200000000ff */
[----:B0-----:R0:W-:Y:S03]  /*8d00*/  @!P1 SYNCS.ARRIVE.TRANS64 RZ, [R20+URZ], R12 ;  /* 0x0000000c14ff99a7 */ /* 0x0011e6000800003f */
[----:B------:R-:W-:-:S13]  /*8d10*/  ISETP.NE.AND P0, PT, R9, 0x2, PT ;  /* 0x000000020900780c */ /* 0x000fda0003f05270 */
[----:B0-----:R-:W-:Y:S05]  /*8d20*/  @P0 BRA `(.L_x_180) ;  /* 0x0000000000040947 */ /* 0x001fea0003800000 */
[----:B------:R-:W-:Y:S01]  /*8d30*/  BPT.TRAP 0x1 ;  /* 0x000000040000795c */ /* 0x000fe20000300000 */
.L_x_180:
[----:B------:R-:W-:Y:S01]  /*8d40*/  LEA R9, R8, UR27, 0x1 ;  /* 0x0000001b08097c11 */ /* 0x000fe2000f8e08ff */
[----:B------:R-:W-:Y:S01]  /*8d50*/  VIADD R6, R6, 0xffffffff ;  /* 0xffffffff06067836 */ /* 0x000fe20000000000 */
[----:B------:R-:W-:Y:S01]  /*8d60*/  R2UR UR11, R8 ;  /* 0x00000000080b72ca */ /* 0x000fe200000e0000 */
[----:B------:R-:W-:Y:S01]  /*8d70*/  UIADD3 UR16, UP0, UR28, 0xf0, URZ ;  /* 0x000000f01c107890 */ /* 0x000fe2000ff1e03f */
[----:B------:R-:W-:Y:S01]  /*8d80*/  R2UR UR22, R19 ;  /* 0x00000000131672ca */ /* 0x000fe200000e0000 */
[----:B------:R-:W-:Y:S01]  /*8d90*/  IMAD.U32 R9, R9, 0x4000, R19 ;  /* 0x0000400009097824 */ /* 0x000fe200078e0013 */
[----:B------:R-:W-:Y:S01]  /*8da0*/  R2UR UR23, R18 ;  /* 0x00000000121772ca */ /* 0x000fe200000e0000 */
[----:B------:R-:W-:Y:S01]  /*8db0*/  UIADD3 UR32, UP1, UR28, 0x1f0, URZ ;  /* 0x000001f01c207890 */ /* 0x000fe2000ff3e03f */
[----:B------:R-:W-:Y:S01]  /*8dc0*/  R2UR UR9, R20 ;  /* 0x00000000140972ca */ /* 0x000fe200000e0000 */
[----:B------:R-:W-:Y:S01]  /*8dd0*/  UIADD3.X UR17, URZ, UR29, URZ, UP0, !UPT ;  /* 0x0000001d3f117290 */ /* 0x000fe200087fe43f */
[----:B------:R-:W-:Y:S01]  /*8de0*/  R2UR UR8, R9 ;  /* 0x00000000090872ca */ /* 0x000fe200000e0000 */
[----:B------:R-:W-:Y:S01]  /*8df0*/  UPRMT UR20, URZ, 0x5410, UR15 ;  /* 0x000054103f147896 */ /* 0x000fe2000800000f */
[----:B------:R-:W-:Y:S01]  /*8e00*/  R2UR UR10, R21 ;  /* 0x00000000150a72ca */ /* 0x000fe200000e0000 */
[----:B------:R-:W-:Y:S01]  /*8e10*/  VIADD R8, R8, 0x1 ;  /* 0x0000000108087836 */ /* 0x000fe20000000000 */
[----:B------:R-:W-:Y:S01]  /*8e20*/  R2UR UR12, R16 ;  /* 0x00000000100c72ca */ /* 0x000fe200000e0000 */
[----:B------:R-:W-:Y:S01]  /*8e30*/  ULEA UR11, UR11, UR7, 0xd ;  /* 0x000000070b0b7291 */ /* 0x000fe2000f8e683f */
[----:B------:R-:W-:Y:S01]  /*8e40*/  R2UR UR26, R17 ;  /* 0x00000000111a72ca */ /* 0x000fe200000e0000 */
[----:B------:R-:W-:Y:S01]  /*8e50*/  UPRMT UR30, URZ, 0x5410, UR14 ;  /* 0x000054103f1e7896 */ /* 0x000fe2000800000e */
[----:B------:R-:W-:Y:S01]  /*8e60*/  ISETP.GT.AND P1, PT, R6, 0x1, PT ;  /* 0x000000010600780c */ /* 0x000fe20003f24270 */
[----:B------:R-:W-:Y:S01]  /*8e70*/  UIADD3 UR22, UR22, 0x18100, UR11 ;  /* 0x0001810016167890 */ /* 0x000fe2000fffe00b */
[----:B------:R-:W-:Y:S01]  /*8e80*/  ISETP.NE.AND P0, PT, R8, 0x3, PT ;  /* 0x000000030800780c */ /* 0x000fe20003f05270 */
[----:B------:R-:W-:Y:S01]  /*8e90*/  UIADD3.X UR33, URZ, UR29, URZ, UP1, !UPT ;  /* 0x0000001d3f217290 */ /* 0x000fe20008ffe43f */
[----:B------:R-:W-:Y:S01]  /*8ea0*/  VIADD R21, R21, 0x80 ;  /* 0x0000008015157836 */ /* 0x000fe20000000000 */
[----:B------:R-:W-:Y:S01]  /*8eb0*/  UIADD3 UR8, UR8, 0x100, URZ ;  /* 0x0000010008087890 */ /* 0x000fe2000fffe03f */
[----:B------:R-:W-:Y:S01]  /*8ec0*/  SEL R12, RZ, 0x1, P0 ;  /* 0x00000001ff0c7807 */ /* 0x000fe20000000000 */
[----:B------:R-:W-:Y:S01]  /*8ed0*/  UMOV UR18, 0x0 ;  /* 0x0000000000127882 */ /* 0x000fe20000000000 */
[----:B------:R-:W-:Y:S01]  /*8ee0*/  UMOV UR19, 0x10000000 ;  /* 0x1000000000137882 */ /* 0x000fe20000000000 */
[----:B------:R-:W-:Y:S01]  /*8ef0*/  UMOV UR11, UR23 ;  /* 0x00000017000b7c82 */ /* 0x000fe20008000000 */
[----:B------:R-:W-:-:S02]  /*8f00*/  LOP3.LUT R7, R7, R12, RZ, 0x3c, !PT ;  /* 0x0000000c07077212 */ /* 0x000fc400078e3cff */
[----:B------:R-:W-:Y:S02]  /*8f10*/  SEL R8, R8, RZ, P0 ;  /* 0x000000ff08087207 */ /* 0x000fe40000000000 */
[----:B------:R0:W-:Y:S02]  /*8f20*/  UTMALDG.3D.MULTICAST [UR8], [UR16], UR20, desc[UR18] ;  /* 0x00001208100073b4 */ /* 0x0001e40008011814 */
[----:B0-----:R-:W-:Y:S01]  /*8f30*/  UMOV UR8, UR22 ;  /* 0x0000001600087c82 */ /* 0x001fe20008000000 */
[----:B------:R-:W-:Y:S02]  /*8f40*/  UMOV UR11, UR26 ;  /* 0x0000001a000b7c82 */ /* 0x000fe40008000000 */
[----:B------:R0:W-:Y:S02]  /*8f50*/  UTMALDG.3D.MULTICAST [UR8], [UR32], UR30, desc[UR18] ;  /* 0x00001208200073b4 */ /* 0x0001e4000801181e */
[----:B0-----:R-:W-:Y:S05]  /*8f60*/  @P1 BRA `(.L_x_181) ;  /* 0xfffffffc003c1947 */ /* 0x001fea000383ffff */
.L_x_178:
[----:B------:R-:W-:Y:S05]  /*8f70*/  BSYNC B1 ;  /* 0x0000000000017941 */ /* 0x000fea0003800000 */
.L_x_177:
[----:B------:R-:W-:Y:S01]  /*8f80*/  LOP3.LUT P1, RZ, R13, 0xff, RZ, 0xc0, !PT ;  /* 0x000000ff0dff7812 */ /* 0x000fe2000782c0ff */
[C---:B------:R-:W-:Y:S01]  /*8f90*/  IMAD.IADD R15, R10.reuse, 0x1, R15 ;  /* 0x000000010a0f7824 */ /* 0x040fe200078e020f */
[----:B------:R-:W-:Y:S01]  /*8fa0*/  ULDC.64 UR8, c[0x0][0x650] ;  /* 0x0001940000087ab9 */ /* 0x000fe20000000a00 */
[C---:B------:R-:W-:Y:S01]  /*8fb0*/  ISETP.GE.U32.AND P2, PT, R10.reuse, 0x3, PT ;  /* 0x000000030a00780c */ /* 0x040fe20003f46070 */
[----:B------:R-:W-:Y:S01]  /*8fc0*/  BSSY B1, `(.L_x_182) ;  /* 0x0000069000017945 */ /* 0x000fe20003800000 */
[----:B------:R-:W-:Y:S01]  /*8fd0*/  IMAD.MOV.U32 R17, RZ, RZ, -0x1 ;  /* 0xffffffffff117424 */ /* 0x000fe200078e00ff */
[----:B------:R-:W-:Y:S01]  /*8fe0*/  ISETP.GT.U32.AND P0, PT, R15, 0x2, PT ;  /* 0x000000020f00780c */ /* 0x000fe20003f04070 */
[----:B------:R-:W-:Y:S01]  /*8ff0*/  IMAD.MOV.U32 R16, RZ, RZ, -0x1 ;  /* 0xffffffffff107424 */ /* 0x000fe200078e00ff */
[----:B------:R-:W-:Y:S02]  /*9000*/  PRMT R13, RZ, 0x7610, R13 ;  /* 0x00007610ff0d7816 */ /* 0x000fe4000000000d */
[----:B------:R-:W-:-:S03]  /*9010*/  ISETP.LT.U32.AND P0, PT, R10, 0x3, P0 ;  /* 0x000000030a00780c */ /* 0x000fc60000701070 */
[----:B------:R-:W0:Y:S01]  /*9020*/  @P1 S2R R7, SR_CgaCtaId ;  /* 0x0000000000071919 */ /* 0x000e220000008800 */
[----:B------:R-:W-:-:S04]  /*9030*/  @P1 MOV R6, 0x400 ;  /* 0x0000040000061802 */ /* 0x000fc80000000f00 */
[----:B0-----:R-:W-:Y:S01]  /*9040*/  @P1 LEA R8, R7, R6, 0x18 ;  /* 0x0000000607081211 */ /* 0x001fe200078ec0ff */
[----:B------:R-:W-:Y:S01]  /*9050*/  IMAD.WIDE.U32 R6, R15, -0x55555555, RZ ;  /* 0xaaaaaaab0f067825 */ /* 0x000fe200078e00ff */
[----:B------:R-:W-:Y:S02]  /*9060*/  SEL R6, RZ, 0x1, !P0 ;  /* 0x00000001ff067807 */ /* 0x000fe40004000000 */
[----:B------:R0:W-:Y:S01]  /*9070*/  @P1 SYNCS.ARRIVE.TRANS64.A1T0 RZ, [R8+URZ+0x48], RZ ;  /* 0x000048ff08ff19a7 */ /* 0x0001e2000810003f */
[----:B------:R-:W-:Y:S02]  /*9080*/  IADD3 R2, P1, R2, UR24, RZ ;  /* 0x0000001802027c10 */ /* 0x000fe4000ff3e0ff */
[----:B------:R-:W-:Y:S01]  /*9090*/  LOP3.LUT R11, R11, R6, RZ, 0x3c, !PT ;  /* 0x000000060b0b7212 */ /* 0x000fe200078e3cff */
[----:B------:R-:W-:Y:S01]  /*90a0*/  IMAD.MOV.U32 R6, RZ, RZ, -0x1 ;  /* 0xffffffffff067424 */ /* 0x000fe200078e00ff */
[----:B------:R-:W-:Y:S02]  /*90b0*/  IADD3.X R3, R3, UR21, RZ, P1, !PT ;  /* 0x0000001503037c10 */ /* 0x000fe40008ffe4ff */
[----:B------:R-:W-:-:S02]  /*90c0*/  ISETP.GE.U32.AND P0, PT, R2, UR8, PT ;  /* 0x0000000802007c0c */ /* 0x000fc4000bf06070 */
[----:B0-----:R-:W-:Y:S02]  /*90d0*/  SHF.R.U32.HI R8, RZ, 0x1, R7 ;  /* 0x00000001ff087819 */ /* 0x001fe40000011607 */
[----:B------:R-:W-:Y:S02]  /*90e0*/  ISETP.GE.U32.AND.EX P0, PT, R3, UR9, PT, P0 ;  /* 0x0000000903007c0c */ /* 0x000fe4000bf06100 */
[----:B------:R-:W-:Y:S01]  /*90f0*/  @P2 LOP3.LUT R11, R11, 0x1, R8, 0x78, !PT ;  /* 0x000000010b0b2812 */ /* 0x000fe200078e7808 */
[----:B------:R-:W-:Y:S01]  /*9100*/  IMAD R15, R8, -0x3, R15 ;  /* 0xfffffffd080f7824 */ /* 0x000fe200078e020f */
[----:B------:R-:W-:-:S09]  /*9110*/  PRMT R7, RZ, 0x7610, R7 ;  /* 0x00007610ff077816 */ /* 0x000fd20000000007 */
[----:B------:R-:W-:Y:S05]  /*9120*/  @P0 BRA `(.L_x_183) ;  /* 0x0000000400480947 */ /* 0x000fea0003800000 */
[----:B------:R-:W0:Y:S01]  /*9130*/  S2R R17, SR_CTAID.X ;  /* 0x0000000000117919 */ /* 0x000e220000002500 */
[----:B------:R-:W-:Y:S01]  /*9140*/  ULDC.64 UR8, c[0x0][0x628] ;  /* 0x00018a0000087ab9 */ /* 0x000fe20000000a00 */
[----:B------:R-:W1:Y:S01]  /*9150*/  LDC R18, c[0x0][0x144] ;  /* 0x00005100ff127b82 */ /* 0x000e620000000800 */
[----:B------:R-:W-:Y:S01]  /*9160*/  ISETP.NE.U32.AND P0, PT, RZ, UR8, PT ;  /* 0x00000008ff007c0c */ /* 0x000fe2000bf05070 */
[----:B------:R-:W2:Y:S01]  /*9170*/  S2R R12, SR_CTAID.Y ;  /* 0x00000000000c7919 */ /* 0x000ea20000002600 */
[----:B------:R-:W-:Y:S01]  /*9180*/  ULDC UR10, c[0x0][0x150] ;  /* 0x00005400000a7ab9 */ /* 0x000fe20000000800 */
[----:B------:R-:W-:Y:S01]  /*9190*/  ULDC UR11, c[0x0][0x630] ;  /* 0x00018c00000b7ab9 */ /* 0x000fe20000000800 */
[----:B------:R-:W-:Y:S01]  /*91a0*/  ISETP.NE.AND.EX P0, PT, RZ, UR9, PT, P0 ;  /* 0x00000009ff007c0c */ /* 0x000fe2000bf05300 */
[----:B------:R-:W-:Y:S01]  /*91b0*/  IMAD.MOV.U32 R6, RZ, RZ, R2 ;  /* 0x000000ffff067224 */ /* 0x000fe200078e0002 */
[----:B0-----:R-:W-:-:S05]  /*91c0*/  I2FP.F32.U32 R7, R17 ;  /* 0x0000001100077245 */ /* 0x001fca0000201000 */
[----:B------:R-:W-:Y:S01]  /*91d0*/  FMUL R20, R7, UR10 ;  /* 0x0000000a07147c20 */ /* 0x000fe20008400000 */
[----:B------:R-:W-:-:S05]  /*91e0*/  IMAD.MOV.U32 R7, RZ, RZ, R3 ;  /* 0x000000ffff077224 */ /* 0x000fca00078e0003 */
[----:B--2---:R-:W-:Y:S05]  /*91f0*/  @!P0 BRA `(.L_x_184) ;  /* 0x0000000000288947 */ /* 0x004fea0003800000 */
[----:B------:R-:W-:Y:S02]  /*9200*/  ULDC UR10, c[0x0][0x634] ;  /* 0x00018d00000a7ab9 */ /* 0x000fe40000000800 */
[----:B------:R-:W-:-:S05]  /*9210*/  IADD3 R7, P0, R2, UR10, RZ ;  /* 0x0000000a02077c10 */ /* 0x000fca000ff1e0ff */
[----:B------:R-:W-:-:S04]  /*9220*/  IMAD.X R19, RZ, RZ, R3, P0 ;  /* 0x000000ffff137224 */ /* 0x000fc800000e0603 */
[----:B------:R-:W-:-:S04]  /*9230*/  IMAD.WIDE.U32 R8, R19, UR8, RZ ;  /* 0x0000000813087c25 */ /* 0x000fc8000f8e00ff */
[----:B------:R-:W-:-:S04]  /*9240*/  IMAD.WIDE.U32 R8, P0, R7, UR9, R8 ;  /* 0x0000000907087c25 */ /* 0x000fc8000f800008 */
[----:B------:R-:W-:-:S04]  /*9250*/  IMAD.WIDE.U32 R6, R7, UR8, RZ ;  /* 0x0000000807067c25 */ /* 0x000fc8000f8e00ff */
[----:B------:R-:W-:Y:S01]  /*9260*/  IMAD.MOV.U32 R6, RZ, RZ, R9 ;  /* 0x000000ffff067224 */ /* 0x000fe200078e0009 */
[----:B------:R-:W-:Y:S01]  /*9270*/  IADD3 RZ, P1, R7, R8, RZ ;  /* 0x0000000807ff7210 */ /* 0x000fe20007f3e0ff */
[----:B------:R-:W-:-:S04]  /*9280*/  IMAD.X R7, RZ, RZ, RZ, P0 ;  /* 0x000000ffff077224 */ /* 0x000fc800000e06ff */
[----:B------:R-:W-:-:S08]  /*9290*/  IMAD.WIDE.U32.X R6, R19, UR9, R6, P1 ;  /* 0x0000000913067c25 */ /* 0x000fd000088e0406 */
.L_x_184:
[--C-:B------:R-:W-:Y:S01]  /*92a0*/  SHF.R.U64 R16, R6, UR11, R7.reuse ;  /* 0x0000000b06107c19 */ /* 0x100fe20008001207 */
[----:B------:R-:W0:Y:S01]  /*92b0*/  F2I.U32.TRUNC.NTZ R20, R20 ;  /* 0x0000001400147305 */ /* 0x000e22000020f000 */
[----:B------:R-:W-:Y:S01]  /*92c0*/  SHF.R.U32.HI R6, RZ, UR11, R7 ;  /* 0x0000000bff067c19 */ /* 0x000fe20008011607 */
[----:B------:R-:W-:Y:S01]  /*92d0*/  ULDC.64 UR8, c[0x0][0x620] ;  /* 0x0001880000087ab9 */ /* 0x000fe20000000a00 */
[----:B------:R-:W-:Y:S01]  /*92e0*/  IADD3 R9, P0, RZ, -R16, RZ ;  /* 0x80000010ff097210 */ /* 0x000fe20007f1e0ff */
[----:B------:R-:W-:Y:S01]  /*92f0*/  ULDC.64 UR10, c[0x0][0x640] ;  /* 0x00019000000a7ab9 */ /* 0x000fe20000000a00 */
[----:B------:R-:W2:Y:S03]  /*9300*/  LDC R21, c[0x0][0x148] ;  /* 0x00005200ff157b82 */ /* 0x000ea60000000800 */
[----:B------:R-:W-:Y:S01]  /*9310*/  IMAD.X R6, RZ, RZ, ~R6, P0 ;  /* 0x000000ffff067224 */ /* 0x000fe200000e0e06 */
[----:B------:R-:W-:-:S03]  /*9320*/  ISETP.NE.U32.AND P0, PT, RZ, UR10, PT ;  /* 0x0000000aff007c0c */ /* 0x000fc6000bf05070 */
[----:B------:R-:W-:Y:S01]  /*9330*/  IMAD R8, R6, UR8, RZ ;  /* 0x0000000806087c24 */ /* 0x000fe2000f8e02ff */
[----:B------:R-:W-:Y:S01]  /*9340*/  ISETP.NE.AND.EX P0, PT, RZ, UR11, PT, P0 ;  /* 0x0000000bff007c0c */ /* 0x000fe2000bf05300 */
[----:B------:R-:W-:Y:S01]  /*9350*/  IMAD.WIDE.U32 R6, R9, UR8, R2 ;  /* 0x0000000809067c25 */ /* 0x000fe2000f8e0002 */
[----:B------:R-:W-:-:S03]  /*9360*/  ULDC UR8, c[0x0][0x618] ;  /* 0x0001860000087ab9 */ /* 0x000fc60000000800 */
[----:B------:R-:W-:Y:S01]  /*9370*/  IMAD R9, R9, UR9, R8 ;  /* 0x0000000909097c24 */ /* 0x000fe2000f8e0208 */
[----:B------:R-:W-:Y:S01]  /*9380*/  ULDC UR9, c[0x0][0x154] ;  /* 0x0000550000097ab9 */ /* 0x000fe20000000800 */
[----:B0-----:R-:W-:Y:S02]  /*9390*/  IMAD.MOV R8, RZ, RZ, -R20 ;  /* 0x000000ffff087224 */ /* 0x001fe400078e0a14 */
[----:B------:R-:W-:Y:S02]  /*93a0*/  IMAD.IADD R7, R7, 0x1, R9 ;  /* 0x0000000107077824 */ /* 0x000fe400078e0209 */
[----:B-1----:R-:W-:Y:S01]  /*93b0*/  IMAD R17, R18, R8, R17 ;  /* 0x0000000812117224 */ /* 0x002fe200078e0211 */
[----:B------:R-:W-:Y:S02]  /*93c0*/  I2FP.F32.U32 R8, R12 ;  /* 0x0000000c00087245 */ /* 0x000fe40000201000 */
[--C-:B------:R-:W-:Y:S02]  /*93d0*/  SHF.R.U64 R18, R6, UR8, R7.reuse ;  /* 0x0000000806127c19 */ /* 0x100fe40008001207 */
[----:B------:R-:W-:Y:S01]  /*93e0*/  SHF.R.U32.HI R7, RZ, UR8, R7 ;  /* 0x00000008ff077c19 */ /* 0x000fe20008011607 */
[----:B------:R-:W-:Y:S01]  /*93f0*/  FMUL R8, R8, UR9 ;  /* 0x0000000908087c20 */ /* 0x000fe20008400000 */
[----:B------:R-:W-:-:S02]  /*9400*/  ULDC UR8, c[0x0][0x608] ;  /* 0x0001820000087ab9 */ /* 0x000fc40000000800 */
[--C-:B------:R-:W-:Y:S01]  /*9410*/  SHF.R.U64 R20, R18, UR8, R7.reuse ;  /* 0x0000000812147c19 */ /* 0x100fe20008001207 */
[----:B------:R0:W1:Y:S01]  /*9420*/  F2I.U32.TRUNC.NTZ R22, R8 ;  /* 0x0000000800167305 */ /* 0x000062000020f000 */
[----:B------:R-:W-:Y:S01]  /*9430*/  SHF.R.U32.HI R7, RZ, UR8, R7 ;  /* 0x00000008ff077c19 */ /* 0x000fe20008011607 */
[----:B------:R-:W-:-:S03]  /*9440*/  ULDC UR8, c[0x0][0x658] ;  /* 0x0001960000087ab9 */ /* 0x000fc60000000800 */
[--C-:B------:R-:W-:Y:S02]  /*9450*/  SHF.R.U64 R19, R20, UR8, R7.reuse ;  /* 0x0000000814137c19 */ /* 0x100fe40008001207 */
[----:B------:R-:W-:-:S03]  /*9460*/  SHF.R.U32.HI R23, RZ, UR8, R7 ;  /* 0x00000008ff177c19 */ /* 0x000fc60008011607 */
[----:B------:R-:W-:Y:S02]  /*9470*/  IMAD.MOV.U32 R6, RZ, RZ, R19 ;  /* 0x000000ffff067224 */ /* 0x000fe400078e0013 */
[----:B------:R-:W-:Y:S01]  /*9480*/  IMAD.MOV.U32 R7, RZ, RZ, R23 ;  /* 0x000000ffff077224 */ /* 0x000fe200078e0017 */
[----:B0-----:R-:W-:Y:S06]  /*9490*/  @!P0 BRA `(.L_x_185) ;  /* 0x0000000000288947 */ /* 0x001fec0003800000 */
        /* <DEDUP_REMOVED lines=10> */
.L_x_185:
[----:B------:R-:W-:Y:S01]  /*9540*/  ULDC UR8, c[0x0][0x648] ;  /* 0x0001920000087ab9 */ /* 0x000fe20000000800 */
[----:B-1----:R-:W-:Y:S01]  /*9550*/  IMAD.MOV R22, RZ, RZ, -R22 ;  /* 0x000000ffff167224 */ /* 0x002fe200078e0a16 */
[----:B------:R-:W-:Y:S01]  /*9560*/  SHF.R.U64 R7, R6, UR8, R7 ;  /* 0x0000000806077c19 */ /* 0x000fe20008001207 */
[----:B------:R-:W-:Y:S01]  /*9570*/  ULDC UR8, c[0x0][0x638] ;  /* 0x00018e0000087ab9 */ /* 0x000fe20000000800 */
[----:B------:R-:W-:Y:S01]  /*9580*/  LOP3.LUT R6, R20, UR13, RZ, 0xc0, !PT ;  /* 0x0000000d14067c12 */ /* 0x000fe2000f8ec0ff */
[----:B--2---:R-:W-:Y:S01]  /*9590*/  @P3 IMAD R17, R21, R22, R12 ;  /* 0x0000001615113224 */ /* 0x004fe200078e020c */
[----:B------:R-:W-:Y:S01]  /*95a0*/  LOP3.LUT R18, R18, UR4, RZ, 0xc0, !PT ;  /* 0x0000000412127c12 */ /* 0x000fe2000f8ec0ff */
[----:B------:R-:W-:Y:S01]  /*95b0*/  IMAD.MOV R8, RZ, RZ, -R7 ;  /* 0x000000ffff087224 */ /* 0x000fe200078e0a07 */
[----:B------:R-:W-:Y:S01]  /*95c0*/  ULDC UR9, c[0x0][0x610] ;  /* 0x0001840000097ab9 */ /* 0x000fe20000000800 */
[----:B------:R-:W-:Y:S02]  /*95d0*/  IMAD R6, R7, UR5, R6 ;  /* 0x0000000507067c24 */ /* 0x000fe4000f8e0206 */
[----:B------:R-:W-:Y:S01]  /*95e0*/  IMAD R19, R8, UR8, R19 ;  /* 0x0000000808137c24 */ /* 0x000fe2000f8e0213 */
[----:B------:R-:W-:Y:S01]  /*95f0*/  ULDC UR8, c[0x0][0x600] ;  /* 0x0001800000087ab9 */ /* 0x000fe20000000800 */
[----:B------:R-:W-:-:S02]  /*9600*/  IMAD R6, R6, UR9, R17 ;  /* 0x0000000906067c24 */ /* 0x000fc4000f8e0211 */
[----:B------:R-:W-:Y:S02]  /*9610*/  IMAD R19, R19, UR8, R18 ;  /* 0x0000000813137c24 */ /* 0x000fe4000f8e0212 */
[----:B------:R-:W-:-:S03]  /*9620*/  IMAD.MOV.U32 R7, RZ, RZ, 0x1 ;  /* 0x00000001ff077424 */ /* 0x000fc600078e00ff */
[----:B------:R-:W-:Y:S02]  /*9630*/  SEL R17, R19, R6, !P3 ;  /* 0x0000000613117207 */ /* 0x000fe40005800000 */
[----:B------:R-:W-:-:S07]  /*9640*/  SEL R6, R6, R19, !P3 ;  /* 0x0000001306067207 */ /* 0x000fce0005800000 */
.L_x_183:
[----:B------:R-:W-:Y:S05]  /*9650*/  BSYNC B1 ;  /* 0x0000000000017941 */ /* 0x000fea0003800000 */
.L_x_182:
[----:B------:R-:W-:-:S13]  /*9660*/  LOP3.LUT P0, RZ, R7, 0xff, RZ, 0xc0, !PT ;  /* 0x000000ff07ff7812 */ /* 0x000fda000780c0ff */
[----:B------:R-:W-:Y:S05]  /*9670*/  @P0 BRA `(.L_x_186) ;  /* 0xfffffff400400947 */ /* 0x000fea000383ffff */
[----:B------:R-:W-:Y:S05]  /*9680*/  BSYNC B0 ;  /* 0x0000000000007941 */ /* 0x000fea0003800000 */
.L_x_175:
[----:B------:R-:W-:-:S03]  /*9690*/  UMOV UR8, 0xffffffff ;  /* 0xffffffff00087882 */ /* 0x000fc60000000000 */
[----:B------:R-:W-:Y:S05]  /*96a0*/  BRA.DIV UR8, `(.L_x_187) ;  /* 0x0000000208f87947 */ /* 0x000fea000b800000 */
[----:B------:R-:W-:-:S13]  /*96b0*/  ELECT P0, URZ, PT ;  /* 0x00000000003f782f */ /* 0x000fda0003800000 */
.L_x_200:
[----:B------:R-:W-:Y:S04]  /*96c0*/  BSSY B0, `(.L_x_188) ;  /* 0x0000022000007945 */ /* 0x000fe80003800000 */
[----:B------:R-:W-:Y:S05]  /*96d0*/  @!P0 BRA `(.L_x_189) ;  /* 0x0000000000808947 */ /* 0x000fea0003800000 */
[----:B------:R-:W-:-:S04]  /*96e0*/  LOP3.LUT R4, R4, 0x2, RZ, 0xfc, !PT ;  /* 0x0000000204047812 */ /* 0x000fc800078efcff */
[----:B------:R-:W-:-:S13]  /*96f0*/  ISETP.NE.AND P0, PT, R4, 0x3, PT ;  /* 0x000000030400780c */ /* 0x000fda0003f05270 */
[----:B------:R-:W-:Y:S05]  /*9700*/  @!P0 BRA `(.L_x_190) ;  /* 0x0000000000048947 */ /* 0x000fea0003800000 */
[----:B------:R-:W-:Y:S01]  /*9710*/  BPT.TRAP 0x1 ;  /* 0x000000040000795c */ /* 0x000fe20000300000 */
.L_x_190:
[----:B------:R-:W0:Y:S01]  /*9720*/  S2R R3, SR_CgaCtaId ;  /* 0x0000000000037919 */ /* 0x000e220000008800 */
[----:B------:R-:W-:-:S04]  /*9730*/  MOV R0, 0x400 ;  /* 0x0000040000007802 */ /* 0x000fc80000000f00 */
[----:B0-----:R-:W-:Y:S02]  /*9740*/  LEA R0, R3, R0, 0x18 ;  /* 0x0000000003007211 */ /* 0x001fe400078ec0ff */
[----:B------:R-:W-:-:S03]  /*9750*/  SHF.L.U32 R3, R11, 0x1f, RZ ;  /* 0x0000001f0b037819 */ /* 0x000fc600000006ff */
[----:B------:R-:W-:-:S04]  /*9760*/  VIADD R0, R0, 0x18 ;  /* 0x0000001800007836 */ /* 0x000fc80000000000 */
[C---:B------:R-:W-:Y:S02]  /*9770*/  IMAD R4, R15.reuse, 0x8, R0 ;  /* 0x000000080f047824 */ /* 0x040fe400078e0200 */
[----:B------:R-:W-:Y:S02]  /*9780*/  VIADD R15, R15, 0x1 ;  /* 0x000000010f0f7836 */ /* 0x000fe40000000000 */
[----:B------:R-:W0:Y:S03]  /*9790*/  SYNCS.PHASECHK.TRANS64.TRYWAIT P0, [R4+URZ], R3 ;  /* 0x00000003040075a7 */ /* 0x000e26000800017f */
[----:B------:R-:W-:-:S04]  /*97a0*/  ISETP.NE.AND P1, PT, R15, 0x3, PT ;  /* 0x000000030f00780c */ /* 0x000fc80003f25270 */
[----:B------:R-:W-:Y:S02]  /*97b0*/  SEL R2, RZ, 0x1, P1 ;  /* 0x00000001ff027807 */ /* 0x000fe40000800000 */
[----:B------:R-:W-:Y:S02]  /*97c0*/  SEL R15, R15, RZ, P1 ;  /* 0x000000ff0f0f7207 */ /* 0x000fe40000800000 */
[----:B------:R-:W-:-:S03]  /*97d0*/  LOP3.LUT R11, R11, R2, RZ, 0x3c, !PT ;  /* 0x000000020b0b7212 */ /* 0x000fc600078e3cff */
[----:B------:R-:W-:Y:S01]  /*97e0*/  IMAD R6, R15, 0x8, R0 ;  /* 0x000000080f067824 */ /* 0x000fe200078e0200 */
[----:B------:R-:W-:Y:S01]  /*97f0*/  SHF.L.U32 R5, R11, 0x1f, RZ ;  /* 0x0000001f0b057819 */ /* 0x000fe200000006ff */
[----:B0-----:R-:W-:Y:S06]  /*9800*/  @!P0 BRA `(.L_x_191) ;  /* 0x0000000000c08947 */ /* 0x001fec0003800000 */
.L_x_201:
[----:B------:R-:W1:Y:S01]  /*9810*/  SYNCS.PHASECHK.TRANS64.TRYWAIT P0, [R6+URZ], R5 ;  /* 0x00000005060075a7 */ /* 0x000e62000800017f */
[----:B------:R-:W-:-:S05]  /*9820*/  VIADD R2, R15, 0x1 ;  /* 0x000000010f027836 */ /* 0x000fca0000000000 */
[----:B------:R-:W-:-:S04]  /*9830*/  ISETP.NE.AND P1, PT, R2, 0x3, PT ;  /* 0x000000030200780c */ /* 0x000fc80003f25270 */
[----:B0-----:R-:W-:Y:S02]  /*9840*/  SEL R4, RZ, 0x1, P1 ;  /* 0x00000001ff047807 */ /* 0x001fe40000800000 */
[----:B------:R-:W-:Y:S02]  /*9850*/  SEL R3, R2, RZ, P1 ;  /* 0x000000ff02037207 */ /* 0x000fe40000800000 */
[----:B------:R-:W-:Y:S01]  /*9860*/  LOP3.LUT R4, R11, R4, RZ, 0x3c, !PT ;  /* 0x000000040b047212 */ /* 0x000fe200078e3cff */
[----:B-1----:R-:W-:Y:S06]  /*9870*/  @!P0 BRA `(.L_x_192) ;  /* 0x0000000000b88947 */ /* 0x002fec0003800000 */
.L_x_202:
[----:B------:R-:W-:Y:S01]  /*9880*/  IMAD R3, R3, 0x8, R0 ;  /* 0x0000000803037824 */ /* 0x000fe200078e0200 */
[----:B------:R-:W-:-:S07]  /*9890*/  SHF.L.U32 R0, R4, 0x1f, RZ ;  /* 0x0000001f04007819 */ /* 0x000fce00000006ff */
.L_x_193:
[----:B-1----:R1:W2:Y:S02]  /*98a0*/  SYNCS.PHASECHK.TRANS64.TRYWAIT P0, [R3+URZ], R0 ;  /* 0x00000000030075a7 */ /* 0x0022a4000800017f */
[----:B--2---:R-:W-:Y:S05]  /*98b0*/  @!P0 NANOSLEEP.SYNCS 0x989680 ;  /* 0x009896800000895d */ /* 0x004fea0003900000 */
[----:B------:R-:W2:Y:S02]  /*98c0*/  @!P0 SYNCS.PHASECHK.TRANS64 P0, [R3+URZ], R0 ;  /* 0x00000000030085a7 */ /* 0x000ea4000800007f */
[----:B--2---:R-:W-:Y:S05]  /*98d0*/  @!P0 BRA `(.L_x_193) ;  /* 0xfffffffc00f08947 */ /* 0x004fea000383ffff */
.L_x_189:
[----:B------:R-:W-:Y:S05]  /*98e0*/  BSYNC B0 ;  /* 0x0000000000007941 */ /* 0x000fea0003800000 */
.L_x_188:
[----:B------:R-:W-:Y:S05]  /*98f0*/  EXIT ;  /* 0x000000000000794d */ /* 0x000fea0003800000 */
.L_x_21:
[----:B-1----:R-:W-:-:S04]  /*9900*/  IMAD.U32 R13, RZ, RZ, UR6 ;  /* 0x00000006ff0d7e24 */ /* 0x002fc8000f8e00ff */
[----:B------:R1:W4:Y:S03]  /*9910*/  SYNCS.PHASECHK.TRANS64.TRYWAIT P0, [R13+URZ], R12 ;  /* 0x0000000c0d0075a7 */ /* 0x000326000800017f */
[----:B----4-:R-:W-:Y:S05]  /*9920*/  @!P0 NANOSLEEP.SYNCS 0x989680 ;  /* 0x009896800000895d */ /* 0x010fea0003900000 */
[----:B------:R-:W4:Y:S02]  /*9930*/  @!P0 SYNCS.PHASECHK.TRANS64 P0, [R13+URZ], R12 ;  /* 0x0000000c0d0085a7 */ /* 0x000f24000800007f */
[----:B----4-:R-:W-:Y:S05]  /*9940*/  @!P0 BRA `(.L_x_21) ;  /* 0xfffffffc00ec8947 */ /* 0x010fea000383ffff */
[----:B------:R-:W-:Y:S05]  /*9950*/  BRA `(.L_x_20) ;  /* 0xffffff7c00a07947 */ /* 0x000fea000383ffff */
.L_x_27:
[----:B-1----:R-:W-:-:S04]  /*9960*/  IMAD.U32 R15, RZ, RZ, UR13 ;  /* 0x0000000dff0f7e24 */ /* 0x002fc8000f8e00ff */
[----:B------:R1:W4:Y:S03]  /*9970*/  SYNCS.PHASECHK.TRANS64.TRYWAIT P0, [R15+URZ], R14 ;  /* 0x0000000e0f0075a7 */ /* 0x000326000800017f */
[----:B----4-:R-:W-:Y:S05]  /*9980*/  @!P0 NANOSLEEP.SYNCS 0x989680 ;  /* 0x009896800000895d */ /* 0x010fea0003900000 */
[----:B------:R-:W4:Y:S02]  /*9990*/  @!P0 SYNCS.PHASECHK.TRANS64 P0, [R15+URZ], R14 ;  /* 0x0000000e0f0085a7 */ /* 0x000f24000800007f */
[----:B----4-:R-:W-:Y:S05]  /*99a0*/  @!P0 BRA `(.L_x_27) ;  /* 0xfffffffc00ec8947 */ /* 0x010fea000383ffff */
[----:B------:R-:W-:Y:S05]  /*99b0*/  BRA `(.L_x_26) ;  /* 0xffffff8800547947 */ /* 0x000fea000383ffff */
.L_x_176:
[----:B------:R-:W-:Y:S01]  /*99c0*/  BSSY B1, `(.L_x_194) ;  /* 0x0000006000017945 */ /* 0x000fe20003800000 */
[----:B------:R-:W-:-:S07]  /*99d0*/  IMAD.MOV.U32 R7, RZ, RZ, -0x1 ;  /* 0xffffffffff077424 */ /* 0x000fce00078e00ff */
[----:B------:R-:W-:Y:S05]  /*99e0*/  WARPSYNC.COLLECTIVE R7, `(.L_x_195) ;  /* 0x00000000070c7348 */ /* 0x000fea0003c00000 */
[----:B------:R-:W-:Y:S02]  /*99f0*/  ELECT P0, UR62, PT ;  /* 0x00000000003e782f */ /* 0x000fe40003800000 */
[----:B------:R-:W-:Y:S01]  /*9a00*/  MOV R7, UR62 ;  /* 0x0000003e00077c02 */ /* 0x000fe20008000f00 */
[----:B------:R-:W-:Y:S10]  /*9a10*/  ENDCOLLECTIVE ;  /* 0x000000000000791b */ /* 0x000ff40003800000 */
.L_x_195:
[----:B------:R-:W-:Y:S05]  /*9a20*/  BSYNC B1 ;  /* 0x0000000000017941 */ /* 0x000fea0003800000 */
.L_x_194:
[----:B------:R-:W-:Y:S05]  /*9a30*/  BRA `(.L_x_196) ;  /* 0xfffffff0005c7947 */ /* 0x000fea000383ffff */
.L_x_179:
[----:B-1----:R1:W2:Y:S02]  /*9a40*/  SYNCS.PHASECHK.TRANS64.TRYWAIT P0, [R20+URZ+0x18], R9 ;  /* 0x00001809140075a7 */ /* 0x0022a4000800017f */
[----:B--2---:R-:W-:Y:S05]  /*9a50*/  @!P0 NANOSLEEP.SYNCS 0x989680 ;  /* 0x009896800000895d */ /* 0x004fea0003900000 */
[----:B------:R-:W2:Y:S02]  /*9a60*/  @!P0 SYNCS.PHASECHK.TRANS64 P0, [R20+URZ+0x18], R9 ;  /* 0x00001809140085a7 */ /* 0x000ea4000800007f */
[----:B--2---:R-:W-:Y:S05]  /*9a70*/  @!P0 BRA `(.L_x_179) ;  /* 0xfffffffc00f08947 */ /* 0x004fea000383ffff */
[----:B------:R-:W-:Y:S05]  /*9a80*/  BRA `(.L_x_197) ;  /* 0xfffffff000987947 */ /* 0x000fea000383ffff */
.L_x_187:
[----:B------:R-:W-:Y:S01]  /*9a90*/  BSSY B0, `(.L_x_198) ;  /* 0x0000006000007945 */ /* 0x000fe20003800000 */
[----:B------:R-:W-:-:S07]  /*9aa0*/  IMAD.MOV.U32 R7, RZ, RZ, -0x1 ;  /* 0xffffffffff077424 */ /* 0x000fce00078e00ff */
[----:B------:R-:W-:Y:S05]  /*9ab0*/  WARPSYNC.COLLECTIVE R7, `(.L_x_199) ;  /* 0x00000000070c7348 */ /* 0x000fea0003c00000 */
[----:B------:R-:W-:Y:S02]  /*9ac0*/  ELECT P0, UR62, PT ;  /* 0x00000000003e782f */ /* 0x000fe40003800000 */
[----:B------:R-:W-:Y:S01]  /*9ad0*/  MOV R7, UR62 ;  /* 0x0000003e00077c02 */ /* 0x000fe20008000f00 */
[----:B------:R-:W-:Y:S10]  /*9ae0*/  ENDCOLLECTIVE ;  /* 0x000000000000791b */ /* 0x000ff40003800000 */
.L_x_199:
[----:B------:R-:W-:Y:S05]  /*9af0*/  BSYNC B0 ;  /* 0x0000000000007941 */ /* 0x000fea0003800000 */
.L_x_198:
[----:B------:R-:W-:Y:S05]  /*9b00*/  BRA `(.L_x_200) ;  /* 0xfffffff800ec7947 */ /* 0x000fea000383ffff */
.L_x_191:
[----:B0-----:R0:W1:Y:S02]  /*9b10*/  SYNCS.PHASECHK.TRANS64.TRYWAIT P0, [R4+URZ], R3 ;  /* 0x00000003040075a7 */ /* 0x001064000800017f */
[----:B-1----:R-:W-:Y:S05]  /*9b20*/  @!P0 NANOSLEEP.SYNCS 0x989680 ;  /* 0x009896800000895d */ /* 0x002fea0003900000 */
[----:B------:R-:W1:Y:S02]  /*9b30*/  @!P0 SYNCS.PHASECHK.TRANS64 P0, [R4+URZ], R3 ;  /* 0x00000003040085a7 */ /* 0x000e64000800007f */
[----:B-1----:R-:W-:Y:S05]  /*9b40*/  @!P0 BRA `(.L_x_191) ;  /* 0xfffffffc00f08947 */ /* 0x002fea000383ffff */
[----:B------:R-:W-:Y:S05]  /*9b50*/  BRA `(.L_x_201) ;  /* 0xfffffffc002c7947 */ /* 0x000fea000383ffff */
.L_x_192:
[----:B0-----:R0:W1:Y:S02]  /*9b60*/  SYNCS.PHASECHK.TRANS64.TRYWAIT P0, [R6+URZ], R5 ;  /* 0x00000005060075a7 */ /* 0x001064000800017f */
[----:B-1----:R-:W-:Y:S05]  /*9b70*/  @!P0 NANOSLEEP.SYNCS 0x989680 ;  /* 0x009896800000895d */ /* 0x002fea0003900000 */
[----:B------:R-:W1:Y:S02]  /*9b80*/  @!P0 SYNCS.PHASECHK.TRANS64 P0, [R6+URZ], R5 ;  /* 0x00000005060085a7 */ /* 0x000e64000800007f */
[----:B-1----:R-:W-:Y:S05]  /*9b90*/  @!P0 BRA `(.L_x_192) ;  /* 0xfffffffc00f08947 */ /* 0x002fea000383ffff */
[----:B------:R-:W-:Y:S05]  /*9ba0*/  BRA `(.L_x_202) ;  /* 0xfffffffc00347947 */ /* 0x000fea000383ffff */
.L_x_203:
[----:B------:R-:W-:-:S00]  /*9bb0*/  BRA `(.L_x_203) ;  /* 0xfffffffc00fc7947 */ /* 0x000fc0000383ffff */
[----:B------:R-:W-:-:S00]  /*9bc0*/  NOP ;  /* 0x0000000000007918 */ /* 0x000fc00000000000 */
        /* <DEDUP_REMOVED lines=11> */
.L_x_204:


//--------------------- .nv.shared._ZN7cutlass13device_kernelINS_4gemm6kernel13GemmUniversalIN4cute5tupleIJiiiiEEENS1_10collective13CollectiveMmaINS1_37MainloopSm90TmaGmmaWarpSpecializedFP8ILi3ENS5_IJNS4_1CILi2EEESB_NSA_ILi1EEEEEENS1_35KernelTmaWarpSpecializedCooperativeEEENS5_IJNSA_ILi256EEENSA_ILi64EEENSA_ILi128EEEEEENS_12float_e5m2_tENS5_IJlSC_lEEESK_SL_NS4_8TiledMMAINS4_8MMA_AtomIJNS4_4SM904GMMA30MMA_64x64x32_F32E5M2E5M2_SS_TNILNSP_7ScaleInE1ELSR_1EEEEEENS4_6LayoutINS5_IJSB_SC_SC_EEENS5_IJSC_NSA_ILi0EEESW_EEEEENS5_IJNS4_10UnderscoreESZ_SZ_EEEEENS4_23SM90_TMA_LOAD_MULTICASTENS4_14ComposedLayoutINS4_7SwizzleILi3ELi4ELi3EEENS4_18smem_ptr_flag_bitsILi8EEENSU_INS5_IJNSA_ILi8EEESI_EEENS5_IJSI_SC_EEEEEEEvNS4_8identityES12_S1C_vS1D_EENS_8epilogue10collective6detail29Sm90TmaWarpSpecializedAdapterINS1G_15DefaultEpilogueISK_SL_SL_NS1F_6thread17LinearCombinationISK_Li1EffLNS1K_9ScaleType4KindE0ELNS_15FloatRoundStyleE2ESK_EENS1_15EpilogueDefaultEEEEEvvEEEEvNT_6ParamsE --------------------------
	.section	.nv.shared._ZN7cutlass13device_kernelINS_4gemm6kernel13GemmUniversalIN4cute5tupleIJiiiiEEENS1_10collective13CollectiveMmaINS1_37MainloopSm90TmaGmmaWarpSpecializedFP8ILi3ENS5_IJNS4_1CILi2EEESB_NSA_ILi1EEEEEENS1_35KernelTmaWarpSpecializedCooperativeEEENS5_IJNSA_ILi256EEENSA_ILi64EEENSA_ILi128EEEEEENS_12float_e5m2_tENS5_IJlSC_lEEESK_SL_NS4_8TiledMMAINS4_8MMA_AtomIJNS4_4SM904GMMA30MMA_64x64x32_F32E5M2E5M2_SS_TNILNSP_7ScaleInE1ELSR_1EEEEEENS4_6LayoutINS5_IJSB_SC_SC_EEENS5_IJSC_NSA_ILi0EEESW_EEEEENS5_IJNS4_10UnderscoreESZ_SZ_EEEEENS4_23SM90_TMA_LOAD_MULTICASTENS4_14ComposedLayoutINS4_7SwizzleILi3ELi4ELi3EEENS4_18smem_ptr_flag_bitsILi8EEENSU_INS5_IJNSA_ILi8EEESI_EEENS5_IJSI_SC_EEEEEEEvNS4_8identityES12_S1C_vS1D_EENS_8epilogue10collective6detail29Sm90TmaWarpSpecializedAdapterINS1G_15DefaultEpilogueISK_SL_SL_NS1F_6thread17LinearCombinationISK_Li1EffLNS1K_9ScaleType4KindE0ELNS_15FloatRoundStyleE2ESK_EENS1_15EpilogueDefaultEEEEEvvEEEEvNT_6ParamsE,"aw",@nobits
	.sectionflags	@""
	.align	16
	.zero		1024


//--------------------- .nv.shared.reserved.0     --------------------------
	.section	.nv.shared.reserved.0,"aw",@nobits
	.weak		__nv_reservedSMEM_offset_0_alias
	.size		__nv_reservedSMEM_offset_0_alias, 0, 0
	.other		__nv_reservedSMEM_offset_0_alias,@"STO_CUDA_RESERVED_SHARED STV_DEFAULT"
__nv_reservedSMEM_offset_0_alias:
	.zero		0


//--------------------- .nv.global                --------------------------
	.section	.nv.global,"aw",@nobits
.nv.global:
	.type		_ZN39_INTERNAL_2acead26_4_k_cu_ecf2628e_52834cute1_E,@object
	.size		_ZN39_INTERNAL_2acead26_4_k_cu_ecf2628e_52834cute1_E,(_ZN39_INTERNAL_2acead26_4_k_cu_ecf2628e_52834cuda3std3__45__cpo6cbeginE - _ZN39_INTERNAL_2acead26_4_k_cu_ecf2628e_52834cute1_E)
_ZN39_INTERNAL_2acead26_4_k_cu_ecf2628e_52834cute1_E:
	.zero		1
	.type		_ZN39_INTERNAL_2acead26_4_k_cu_ecf2628e_52834cuda3std3__45__cpo6cbeginE,@object
	.size		_ZN39_INTERNAL_2acead26_4_k_cu_ecf2628e_52834cuda3std3__45__cpo6cbeginE,(_ZN39_INTERNAL_2acead26_4_k_cu_ecf2628e_52834cuda3std3__48in_placeE - _ZN39_INTERNAL_2acead26_4_k_cu_ecf2628e_52834cuda3std3__45__cpo6cbeginE)
_ZN39_INTERNAL_2acead26_4_k_cu_ecf2628e_52834cuda3std3__45__cpo6cbeginE:
	.zero		1
	.type		_ZN39_INTERNAL_2acead26_4_k_cu_ecf2628e_52834cuda3std3__48in_placeE,@object
	.size		_ZN39_INTERNAL_2acead26_4_k_cu_ecf2628e_52834cuda3std3__48in_placeE,(_ZN39_INTERNAL_2acead26_4_k_cu_ecf2628e_52834cuda3std6ranges3__45__cpo9iter_moveE - _ZN39_INTERNAL_2acead26_4_k_cu_ecf2628e_52834cuda3std3__48in_placeE)
_ZN39_INTERNAL_2acead26_4_k_cu_ecf2628e_52834cuda3std3__48in_placeE:
	.zero		1
	.type		_ZN39_INTERNAL_2acead26_4_k_cu_ecf2628e_52834cuda3std6ranges3__45__cpo9iter_moveE,@object
	.size		_ZN39_INTERNAL_2acead26_4_k_cu_ecf2628e_52834cuda3std6ranges3__45__cpo9iter_moveE,(_ZN39_INTERNAL_2acead26_4_k_cu_ecf2628e_52834cuda3std3__45__cpo5beginE - _ZN39_INTERNAL_2acead26_4_k_cu_ecf2628e_52834cuda3std6ranges3__45__cpo9iter_moveE)
_ZN39_INTERNAL_2acead26_4_k_cu_ecf2628e_52834cuda3std6ranges3__45__cpo9iter_moveE:
	.zero		1
	.type		_ZN39_INTERNAL_2acead26_4_k_cu_ecf2628e_52834cuda3std3__45__cpo5beginE,@object
	.size		_ZN39_INTERNAL_2acead26_4_k_cu_ecf2628e_52834cuda3std3__45__cpo5beginE,(_ZN39_INTERNAL_2acead26_4_k_cu_ecf2628e_52834cuda3std3__441_GLOBAL__N__2acead26_4_k_cu_ecf2628e_52836ignoreE - _ZN39_INTERNAL_2acead26_4_k_cu_ecf2628e_52834cuda3std3__45__cpo5beginE)
_ZN39_INTERNAL_2acead26_4_k_cu_ecf2628e_52834cuda3std3__45__cpo5beginE:
	.zero		1
	.type		_ZN39_INTERNAL_2acead26_4_k_cu_ecf2628e_52834cuda3std3__441_GLOBAL__N__2acead26_4_k_cu_ecf2628e_52836ignoreE,@object
	.size		_ZN39_INTERNAL_2acead26_4_k_cu_ecf2628e_52834cuda3std3__441_GLOBAL__N__2acead26_4_k_cu_ecf2628e_52836ignoreE,(_ZN39_INTERNAL_2acead26_4_k_cu_ecf2628e_52834cute7productE - _ZN39_INTERNAL_2acead26_4_k_cu_ecf2628e_52834cuda3std3__441_GLOBAL__N__2acead26_4_k_cu_ecf2628e_52836ignoreE)
_ZN39_INTERNAL_2acead26_4_k_cu_ecf2628e_52834cuda3std3__441_GLOBAL__N__2acead26_4_k_cu_ecf2628e_52836ignoreE:
	.zero		1
	.type		_ZN39_INTERNAL_2acead26_4_k_cu_ecf2628e_52834cute7productE,@object
	.size		_ZN39_INTERNAL_2acead26_4_k_cu_ecf2628e_52834cute7productE,(_ZN39_INTERNAL_2acead26_4_k_cu_ecf2628e_52834cuda3std3__45__cpo3endE - _ZN39_INTERNAL_2acead26_4_k_cu_ecf2628e_52834cute7productE)
_ZN39_INTERNAL_2acead26_4_k_cu_ecf2628e_52834cute7productE:
	.zero		1
	.type		_ZN39_INTERNAL_2acead26_4_k_cu_ecf2628e_52834cuda3std3__45__cpo3endE,@object
	.size		_ZN39_INTERNAL_2acead26_4_k_cu_ecf2628e_52834cuda3std3__45__cpo3endE,(_ZN39_INTERNAL_2acead26_4_k_cu_ecf2628e_52834cuda3std3__419piecewise_constructE - _ZN39_INTERNAL_2acead26_4_k_cu_ecf2628e_52834cuda3std3__45__cpo3endE)
_ZN39_INTERNAL_2acead26_4_k_cu_ecf2628e_52834cuda3std3__45__cpo3endE:
	.zero		1
	.type		_ZN39_INTERNAL_2acead26_4_k_cu_ecf2628e_52834cuda3std3__419piecewise_constructE,@object
	.size		_ZN39_INTERNAL_2acead26_4_k_cu_ecf2628e_52834cuda3std3__419piecewise_constructE,(_ZN39_INTERNAL_2acead26_4_k_cu_ecf2628e_52834cuda3std3__45__cpo4cendE - _ZN39_INTERNAL_2acead26_4_k_cu_ecf2628e_52834cuda3std3__419piecewise_constructE)
_ZN39_INTERNAL_2acead26_4_k_cu_ecf2628e_52834cuda3std3__419piecewise_constructE:
	.zero		1
	.type		_ZN39_INTERNAL_2acead26_4_k_cu_ecf2628e_52834cuda3std3__45__cpo4cendE,@object
	.size		_ZN39_INTERNAL_2acead26_4_k_cu_ecf2628e_52834cuda3std3__45__cpo4cendE,(_ZN39_INTERNAL_2acead26_4_k_cu_ecf2628e_52834cuda3std6ranges3__45__cpo4swapE - _ZN39_INTERNAL_2acead26_4_k_cu_ecf2628e_52834cuda3std3__45__cpo4cendE)
_ZN39_INTERNAL_2acead26_4_k_cu_ecf2628e_52834cuda3std3__45__cpo4cendE:
	.zero		1
	.type		_ZN39_INTERNAL_2acead26_4_k_cu_ecf2628e_52834cuda3std6ranges3__45__cpo4swapE,@object
	.size		_ZN39_INTERNAL_2acead26_4_k_cu_ecf2628e_52834cuda3std6ranges3__45__cpo4swapE,(.L_7 - _ZN39_INTERNAL_2acead26_4_k_cu_ecf2628e_52834cuda3std6ranges3__45__cpo4swapE)
_ZN39_INTERNAL_2acead26_4_k_cu_ecf2628e_52834cuda3std6ranges3__45__cpo4swapE:
	.zero		1
.L_7:


//--------------------- .nv.constant0._ZN7cutlass13device_kernelINS_4gemm6kernel13GemmUniversalIN4cute5tupleIJiiiiEEENS1_10collective13CollectiveMmaINS1_37MainloopSm90TmaGmmaWarpSpecializedFP8ILi3ENS5_IJNS4_1CILi2EEESB_NSA_ILi1EEEEEENS1_35KernelTmaWarpSpecializedCooperativeEEENS5_IJNSA_ILi256EEENSA_ILi64EEENSA_ILi128EEEEEENS_12float_e5m2_tENS5_IJlSC_lEEESK_SL_NS4_8TiledMMAINS4_8MMA_AtomIJNS4_4SM904GMMA30MMA_64x64x32_F32E5M2E5M2_SS_TNILNSP_7ScaleInE1ELSR_1EEEEEENS4_6LayoutINS5_IJSB_SC_SC_EEENS5_IJSC_NSA_ILi0EEESW_EEEEENS5_IJNS4_10UnderscoreESZ_SZ_EEEEENS4_23SM90_TMA_LOAD_MULTICASTENS4_14ComposedLayoutINS4_7SwizzleILi3ELi4ELi3EEENS4_18smem_ptr_flag_bitsILi8EEENSU_INS5_IJNSA_ILi8EEESI_EEENS5_IJSI_SC_EEEEEEEvNS4_8identityES12_S1C_vS1D_EENS_8epilogue10collective6detail29Sm90TmaWarpSpecializedAdapterINS1G_15DefaultEpilogueISK_SL_SL_NS1F_6thread17LinearCombinationISK_Li1EffLNS1K_9ScaleType4KindE0ELNS_15FloatRoundStyleE2ESK_EENS1_15EpilogueDefaultEEEEEvvEEEEvNT_6ParamsE --------------------------
	.section	.nv.constant0._ZN7cutlass13device_kernelINS_4gemm6kernel13GemmUniversalIN4cute5tupleIJiiiiEEENS1_10collective13CollectiveMmaINS1_37MainloopSm90TmaGmmaWarpSpecializedFP8ILi3ENS5_IJNS4_1CILi2EEESB_NSA_ILi1EEEEEENS1_35KernelTmaWarpSpecializedCooperativeEEENS5_IJNSA_ILi256EEENSA_ILi64EEENSA_ILi128EEEEEENS_12float_e5m2_tENS5_IJlSC_lEEESK_SL_NS4_8TiledMMAINS4_8MMA_AtomIJNS4_4SM904GMMA30MMA_64x64x32_F32E5M2E5M2_SS_TNILNSP_7ScaleInE1ELSR_1EEEEEENS4_6LayoutINS5_IJSB_SC_SC_EEENS5_IJSC_NSA_ILi0EEESW_EEEEENS5_IJNS4_10UnderscoreESZ_SZ_EEEEENS4_23SM90_TMA_LOAD_MULTICASTENS4_14ComposedLayoutINS4_7SwizzleILi3ELi4ELi3EEENS4_18smem_ptr_flag_bitsILi8EEENSU_INS5_IJNSA_ILi8EEESI_EEENS5_IJSI_SC_EEEEEEEvNS4_8identityES12_S1C_vS1D_EENS_8epilogue10collective6detail29Sm90TmaWarpSpecializedAdapterINS1G_15DefaultEpilogueISK_SL_SL_NS1F_6thread17LinearCombinationISK_Li1EffLNS1K_9ScaleType4KindE0ELNS_15FloatRoundStyleE2ESK_EENS1_15EpilogueDefaultEEEEEvvEEEEvNT_6ParamsE,"a",@progbits
	.sectionflags	@""
	.align	4
.nv.constant0._ZN7cutlass13device_kernelINS_4gemm6kernel13GemmUniversalIN4cute5tupleIJiiiiEEENS1_10collective13CollectiveMmaINS1_37MainloopSm90TmaGmmaWarpSpecializedFP8ILi3ENS5_IJNS4_1CILi2EEESB_NSA_ILi1EEEEEENS1_35KernelTmaWarpSpecializedCooperativeEEENS5_IJNSA_ILi256EEENSA_ILi64EEENSA_ILi128EEEEEENS_12float_e5m2_tENS5_IJlSC_lEEESK_SL_NS4_8TiledMMAINS4_8MMA_AtomIJNS4_4SM904GMMA30MMA_64x64x32_F32E5M2E5M2_SS_TNILNSP_7ScaleInE1ELSR_1EEEEEENS4_6LayoutINS5_IJSB_SC_SC_EEENS5_IJSC_NSA_ILi0EEESW_EEEEENS5_IJNS4_10UnderscoreESZ_SZ_EEEEENS4_23SM90_TMA_LOAD_MULTICASTENS4_14ComposedLayoutINS4_7SwizzleILi3ELi4ELi3EEENS4_18smem_ptr_flag_bitsILi8EEENSU_INS5_IJNSA_ILi8EEESI_EEENS5_IJSI_SC_EEEEEEEvNS4_8identityES12_S1C_vS1D_EENS_8epilogue10collective6detail29Sm90TmaWarpSpecializedAdapterINS1G_15DefaultEpilogueISK_SL_SL_NS1F_6thread17LinearCombinationISK_Li1EffLNS1K_9ScaleType4KindE0ELNS_15FloatRoundStyleE2ESK_EENS1_15EpilogueDefaultEEEEEvvEEEEvNT_6ParamsE:
	.zero		1664


//--------------------- SYMBOLS --------------------------

	.type		.nv.reservedSmem.offset0,@object
	.size		.nv.reservedSmem.offset0,0x4
